//
// Generated by NVIDIA NVVM Compiler
//
// Compiler Build ID: CL-36424714
// Cuda compilation tools, release 13.0, V13.0.88
// Based on NVVM 20.0.0
//

.version 9.0
.target sm_100
.address_size 64

	// .globl	_Z14gpuYoloLayer_rPKfPfjjjjf
.func  (.param .b64 func_retval0) __internal_accurate_pow
(
	.param .b64 __internal_accurate_pow_param_0
)
;

.visible .entry _Z14gpuYoloLayer_rPKfPfjjjjf(
	.param .u64 .ptr .align 1 _Z14gpuYoloLayer_rPKfPfjjjjf_param_0,
	.param .u64 .ptr .align 1 _Z14gpuYoloLayer_rPKfPfjjjjf_param_1,
	.param .u32 _Z14gpuYoloLayer_rPKfPfjjjjf_param_2,
	.param .u32 _Z14gpuYoloLayer_rPKfPfjjjjf_param_3,
	.param .u32 _Z14gpuYoloLayer_rPKfPfjjjjf_param_4,
	.param .u32 _Z14gpuYoloLayer_rPKfPfjjjjf_param_5,
	.param .f32 _Z14gpuYoloLayer_rPKfPfjjjjf_param_6
)
{
	.reg .pred 	%p<41>;
	.reg .b32 	%r<138>;
	.reg .b32 	%f<109>;
	.reg .b64 	%rd<67>;
	.reg .b64 	%fd<38>;

	ld.param.u64 	%rd3, [_Z14gpuYoloLayer_rPKfPfjjjjf_param_0];
	ld.param.u64 	%rd4, [_Z14gpuYoloLayer_rPKfPfjjjjf_param_1];
	ld.param.u32 	%r50, [_Z14gpuYoloLayer_rPKfPfjjjjf_param_2];
	ld.param.u32 	%r53, [_Z14gpuYoloLayer_rPKfPfjjjjf_param_3];
	ld.param.u32 	%r52, [_Z14gpuYoloLayer_rPKfPfjjjjf_param_4];
	ld.param.u32 	%r54, [_Z14gpuYoloLayer_rPKfPfjjjjf_param_5];
	cvta.to.global.u64 	%rd1, %rd4;
	cvta.to.global.u64 	%rd2, %rd3;
	mov.u32 	%r55, %ctaid.x;
	mov.u32 	%r56, %ntid.x;
	mov.u32 	%r57, %tid.x;
	mad.lo.s32 	%r1, %r55, %r56, %r57;
	mov.u32 	%r58, %ctaid.y;
	mov.u32 	%r59, %ntid.y;
	mov.u32 	%r60, %tid.y;
	mad.lo.s32 	%r61, %r58, %r59, %r60;
	mov.u32 	%r62, %ctaid.z;
	mov.u32 	%r63, %ntid.z;
	mov.u32 	%r64, %tid.z;
	mad.lo.s32 	%r3, %r62, %r63, %r64;
	setp.ge.u32 	%p1, %r1, %r50;
	setp.ge.u32 	%p2, %r61, %r53;
	or.pred  	%p3, %p1, %p2;
	setp.ge.u32 	%p4, %r3, %r54;
	or.pred  	%p5, %p3, %p4;
	@%p5 bra 	$L__BB0_27;
	mul.lo.s32 	%r4, %r53, %r50;
	mad.lo.s32 	%r5, %r50, %r61, %r1;
	add.s32 	%r65, %r52, 5;
	mul.lo.s32 	%r6, %r65, %r3;
	mad.lo.s32 	%r66, %r6, %r4, %r5;
	mul.wide.u32 	%rd5, %r66, 4;
	add.s64 	%rd6, %rd2, %rd5;
	ld.global.f32 	%f3, [%rd6];
	mul.f32 	%f4, %f3, 0fBFB8AA3B;
	ex2.approx.f32 	%f5, %f4;
	add.f32 	%f6, %f5, 0f3F800000;
	rcp.rn.f32 	%f7, %f6;
	cvt.f64.f32 	%fd17, %f7;
	fma.rn.f64 	%fd18, %fd17, 0d4000000000000000, 0dBFE0000000000000;
	cvt.rn.f32.f64 	%f8, %fd18;
	add.s64 	%rd7, %rd1, %rd5;
	st.global.f32 	[%rd7], %f8;
	add.s32 	%r67, %r66, %r4;
	mul.wide.u32 	%rd8, %r67, 4;
	add.s64 	%rd9, %rd2, %rd8;
	ld.global.f32 	%f9, [%rd9];
	mul.f32 	%f10, %f9, 0fBFB8AA3B;
	ex2.approx.f32 	%f11, %f10;
	add.f32 	%f12, %f11, 0f3F800000;
	rcp.rn.f32 	%f13, %f12;
	cvt.f64.f32 	%fd19, %f13;
	fma.rn.f64 	%fd20, %fd19, 0d4000000000000000, 0dBFE0000000000000;
	cvt.rn.f32.f64 	%f14, %fd20;
	add.s64 	%rd10, %rd1, %rd8;
	st.global.f32 	[%rd10], %f14;
	add.s32 	%r7, %r67, %r4;
	mul.wide.u32 	%rd11, %r7, 4;
	add.s64 	%rd12, %rd2, %rd11;
	ld.global.f32 	%f15, [%rd12];
	mul.f32 	%f16, %f15, 0fBFB8AA3B;
	ex2.approx.f32 	%f17, %f16;
	add.f32 	%f18, %f17, 0f3F800000;
	rcp.rn.f32 	%f19, %f18;
	add.f32 	%f1, %f19, %f19;
	cvt.f64.f32 	%fd1, %f1;
	{
	.reg .b32 %temp; 
	mov.b64 	{%temp, %r8}, %fd1;
	}
	mov.f64 	%fd21, 0d4000000000000000;
	{
	.reg .b32 %temp; 
	mov.b64 	{%temp, %r68}, %fd21;
	}
	and.b32  	%r10, %r68, 2146435072;
	setp.eq.s32 	%p6, %r10, 1062207488;
	abs.f64 	%fd2, %fd1;
	{ // callseq 0, 0
	.param .b64 param0;
	st.param.f64 	[param0], %fd2;
	.param .b64 retval0;
	call.uni (retval0), 
	__internal_accurate_pow, 
	(
	param0
	);
	ld.param.f64 	%fd22, [retval0];
	} // callseq 0
	setp.lt.s32 	%p7, %r8, 0;
	neg.f64 	%fd24, %fd22;
	selp.f64 	%fd25, %fd24, %fd22, %p6;
	selp.f64 	%fd35, %fd25, %fd22, %p7;
	setp.neu.f32 	%p8, %f1, 0f00000000;
	@%p8 bra 	$L__BB0_3;
	selp.b32 	%r69, %r8, 0, %p6;
	setp.lt.s32 	%p10, %r68, 0;
	or.b32  	%r70, %r69, 2146435072;
	selp.b32 	%r71, %r70, %r69, %p10;
	mov.b32 	%r72, 0;
	mov.b64 	%fd35, {%r72, %r71};
$L__BB0_3:
	add.f64 	%fd26, %fd1, 0d4000000000000000;
	{
	.reg .b32 %temp; 
	mov.b64 	{%temp, %r73}, %fd26;
	}
	and.b32  	%r74, %r73, 2146435072;
	setp.ne.s32 	%p11, %r74, 2146435072;
	@%p11 bra 	$L__BB0_8;
	setp.num.f32 	%p12, %f1, %f1;
	@%p12 bra 	$L__BB0_6;
	mov.f64 	%fd27, 0d4000000000000000;
	add.rn.f64 	%fd35, %fd1, %fd27;
	bra.uni 	$L__BB0_8;
$L__BB0_6:
	setp.neu.f64 	%p13, %fd2, 0d7FF0000000000000;
	@%p13 bra 	$L__BB0_8;
	setp.lt.s32 	%p14, %r8, 0;
	setp.eq.s32 	%p15, %r10, 1062207488;
	setp.lt.s32 	%p16, %r68, 0;
	selp.b32 	%r76, 0, 2146435072, %p16;
	and.b32  	%r77, %r68, 2147483647;
	setp.ne.s32 	%p17, %r77, 1071644672;
	or.b32  	%r78, %r76, -2147483648;
	selp.b32 	%r79, %r78, %r76, %p17;
	selp.b32 	%r80, %r79, %r76, %p15;
	selp.b32 	%r81, %r80, %r76, %p14;
	mov.b32 	%r82, 0;
	mov.b64 	%fd35, {%r82, %r81};
$L__BB0_8:
	setp.eq.s32 	%p18, %r10, 1062207488;
	setp.eq.f32 	%p19, %f1, 0f3F800000;
	cvt.rn.f32.f64 	%f20, %fd35;
	selp.f32 	%f21, 0f3F800000, %f20, %p19;
	add.s64 	%rd14, %rd1, %rd11;
	st.global.f32 	[%rd14], %f21;
	add.s32 	%r11, %r7, %r4;
	mul.wide.u32 	%rd15, %r11, 4;
	add.s64 	%rd16, %rd2, %rd15;
	ld.global.f32 	%f22, [%rd16];
	mul.f32 	%f23, %f22, 0fBFB8AA3B;
	ex2.approx.f32 	%f24, %f23;
	add.f32 	%f25, %f24, 0f3F800000;
	rcp.rn.f32 	%f26, %f25;
	add.f32 	%f2, %f26, %f26;
	cvt.f64.f32 	%fd9, %f2;
	{
	.reg .b32 %temp; 
	mov.b64 	{%temp, %r12}, %fd9;
	}
	abs.f64 	%fd10, %fd9;
	{ // callseq 1, 0
	.param .b64 param0;
	st.param.f64 	[param0], %fd10;
	.param .b64 retval0;
	call.uni (retval0), 
	__internal_accurate_pow, 
	(
	param0
	);
	ld.param.f64 	%fd28, [retval0];
	} // callseq 1
	setp.lt.s32 	%p20, %r12, 0;
	neg.f64 	%fd30, %fd28;
	selp.f64 	%fd31, %fd30, %fd28, %p18;
	selp.f64 	%fd37, %fd31, %fd28, %p20;
	setp.neu.f32 	%p21, %f2, 0f00000000;
	@%p21 bra 	$L__BB0_10;
	selp.b32 	%r84, %r12, 0, %p18;
	setp.lt.s32 	%p23, %r68, 0;
	or.b32  	%r85, %r84, 2146435072;
	selp.b32 	%r86, %r85, %r84, %p23;
	mov.b32 	%r87, 0;
	mov.b64 	%fd37, {%r87, %r86};
$L__BB0_10:
	add.f64 	%fd32, %fd9, 0d4000000000000000;
	{
	.reg .b32 %temp; 
	mov.b64 	{%temp, %r88}, %fd32;
	}
	and.b32  	%r89, %r88, 2146435072;
	setp.ne.s32 	%p24, %r89, 2146435072;
	@%p24 bra 	$L__BB0_15;
	setp.num.f32 	%p25, %f2, %f2;
	@%p25 bra 	$L__BB0_13;
	mov.f64 	%fd33, 0d4000000000000000;
	add.rn.f64 	%fd37, %fd9, %fd33;
	bra.uni 	$L__BB0_15;
$L__BB0_13:
	setp.neu.f64 	%p26, %fd10, 0d7FF0000000000000;
	@%p26 bra 	$L__BB0_15;
	setp.lt.s32 	%p27, %r12, 0;
	setp.eq.s32 	%p28, %r10, 1062207488;
	setp.lt.s32 	%p29, %r68, 0;
	selp.b32 	%r91, 0, 2146435072, %p29;
	and.b32  	%r92, %r68, 2147483647;
	setp.ne.s32 	%p30, %r92, 1071644672;
	or.b32  	%r93, %r91, -2147483648;
	selp.b32 	%r94, %r93, %r91, %p30;
	selp.b32 	%r95, %r94, %r91, %p28;
	selp.b32 	%r96, %r95, %r91, %p27;
	mov.b32 	%r97, 0;
	mov.b64 	%fd37, {%r97, %r96};
$L__BB0_15:
	setp.eq.f32 	%p31, %f2, 0f3F800000;
	cvt.rn.f32.f64 	%f27, %fd37;
	selp.f32 	%f28, 0f3F800000, %f27, %p31;
	add.s64 	%rd18, %rd1, %rd15;
	st.global.f32 	[%rd18], %f28;
	add.s32 	%r98, %r11, %r4;
	mul.wide.u32 	%rd19, %r98, 4;
	add.s64 	%rd20, %rd2, %rd19;
	ld.global.f32 	%f29, [%rd20];
	mul.f32 	%f30, %f29, 0fBFB8AA3B;
	ex2.approx.f32 	%f31, %f30;
	add.f32 	%f32, %f31, 0f3F800000;
	rcp.rn.f32 	%f33, %f32;
	add.s64 	%rd21, %rd1, %rd19;
	st.global.f32 	[%rd21], %f33;
	setp.eq.s32 	%p32, %r52, 0;
	@%p32 bra 	$L__BB0_27;
	add.s32 	%r13, %r6, 5;
	and.b32  	%r14, %r52, 7;
	setp.lt.u32 	%p33, %r52, 8;
	mov.b32 	%r136, 0;
	@%p33 bra 	$L__BB0_19;
	and.b32  	%r136, %r52, -8;
	neg.s32 	%r134, %r136;
	add.s32 	%r100, %r6, 6;
	mad.lo.s32 	%r101, %r53, %r100, %r61;
	mad.lo.s32 	%r133, %r50, %r101, %r1;
	shl.b32 	%r18, %r4, 3;
	add.s32 	%r102, %r6, 7;
	mad.lo.s32 	%r103, %r53, %r102, %r61;
	mad.lo.s32 	%r132, %r50, %r103, %r1;
	add.s32 	%r104, %r6, 8;
	mad.lo.s32 	%r105, %r53, %r104, %r61;
	mad.lo.s32 	%r131, %r50, %r105, %r1;
	add.s32 	%r106, %r6, 9;
	mad.lo.s32 	%r107, %r53, %r106, %r61;
	mad.lo.s32 	%r130, %r50, %r107, %r1;
	add.s32 	%r108, %r6, 10;
	mad.lo.s32 	%r109, %r53, %r108, %r61;
	mad.lo.s32 	%r129, %r50, %r109, %r1;
	add.s32 	%r110, %r6, 11;
	mad.lo.s32 	%r111, %r53, %r110, %r61;
	mad.lo.s32 	%r128, %r50, %r111, %r1;
	add.s32 	%r112, %r6, 12;
	mad.lo.s32 	%r113, %r53, %r112, %r61;
	mad.lo.s32 	%r127, %r50, %r113, %r1;
	mad.lo.s32 	%r114, %r53, %r13, %r61;
	mad.lo.s32 	%r126, %r50, %r114, %r1;
$L__BB0_18:
	.pragma "nounroll";
	mul.wide.u32 	%rd22, %r126, 4;
	add.s64 	%rd23, %rd2, %rd22;
	ld.global.f32 	%f34, [%rd23];
	mul.f32 	%f35, %f34, 0fBFB8AA3B;
	ex2.approx.f32 	%f36, %f35;
	add.f32 	%f37, %f36, 0f3F800000;
	rcp.rn.f32 	%f38, %f37;
	add.s64 	%rd24, %rd1, %rd22;
	st.global.f32 	[%rd24], %f38;
	mul.wide.u32 	%rd25, %r133, 4;
	add.s64 	%rd26, %rd2, %rd25;
	ld.global.f32 	%f39, [%rd26];
	mul.f32 	%f40, %f39, 0fBFB8AA3B;
	ex2.approx.f32 	%f41, %f40;
	add.f32 	%f42, %f41, 0f3F800000;
	rcp.rn.f32 	%f43, %f42;
	add.s64 	%rd27, %rd1, %rd25;
	st.global.f32 	[%rd27], %f43;
	mul.wide.u32 	%rd28, %r132, 4;
	add.s64 	%rd29, %rd2, %rd28;
	ld.global.f32 	%f44, [%rd29];
	mul.f32 	%f45, %f44, 0fBFB8AA3B;
	ex2.approx.f32 	%f46, %f45;
	add.f32 	%f47, %f46, 0f3F800000;
	rcp.rn.f32 	%f48, %f47;
	add.s64 	%rd30, %rd1, %rd28;
	st.global.f32 	[%rd30], %f48;
	mul.wide.u32 	%rd31, %r131, 4;
	add.s64 	%rd32, %rd2, %rd31;
	ld.global.f32 	%f49, [%rd32];
	mul.f32 	%f50, %f49, 0fBFB8AA3B;
	ex2.approx.f32 	%f51, %f50;
	add.f32 	%f52, %f51, 0f3F800000;
	rcp.rn.f32 	%f53, %f52;
	add.s64 	%rd33, %rd1, %rd31;
	st.global.f32 	[%rd33], %f53;
	mul.wide.u32 	%rd34, %r130, 4;
	add.s64 	%rd35, %rd2, %rd34;
	ld.global.f32 	%f54, [%rd35];
	mul.f32 	%f55, %f54, 0fBFB8AA3B;
	ex2.approx.f32 	%f56, %f55;
	add.f32 	%f57, %f56, 0f3F800000;
	rcp.rn.f32 	%f58, %f57;
	add.s64 	%rd36, %rd1, %rd34;
	st.global.f32 	[%rd36], %f58;
	mul.wide.u32 	%rd37, %r129, 4;
	add.s64 	%rd38, %rd2, %rd37;
	ld.global.f32 	%f59, [%rd38];
	mul.f32 	%f60, %f59, 0fBFB8AA3B;
	ex2.approx.f32 	%f61, %f60;
	add.f32 	%f62, %f61, 0f3F800000;
	rcp.rn.f32 	%f63, %f62;
	add.s64 	%rd39, %rd1, %rd37;
	st.global.f32 	[%rd39], %f63;
	mul.wide.u32 	%rd40, %r128, 4;
	add.s64 	%rd41, %rd2, %rd40;
	ld.global.f32 	%f64, [%rd41];
	mul.f32 	%f65, %f64, 0fBFB8AA3B;
	ex2.approx.f32 	%f66, %f65;
	add.f32 	%f67, %f66, 0f3F800000;
	rcp.rn.f32 	%f68, %f67;
	add.s64 	%rd42, %rd1, %rd40;
	st.global.f32 	[%rd42], %f68;
	mul.wide.u32 	%rd43, %r127, 4;
	add.s64 	%rd44, %rd2, %rd43;
	ld.global.f32 	%f69, [%rd44];
	mul.f32 	%f70, %f69, 0fBFB8AA3B;
	ex2.approx.f32 	%f71, %f70;
	add.f32 	%f72, %f71, 0f3F800000;
	rcp.rn.f32 	%f73, %f72;
	add.s64 	%rd45, %rd1, %rd43;
	st.global.f32 	[%rd45], %f73;
	add.s32 	%r134, %r134, 8;
	add.s32 	%r133, %r133, %r18;
	add.s32 	%r132, %r132, %r18;
	add.s32 	%r131, %r131, %r18;
	add.s32 	%r130, %r130, %r18;
	add.s32 	%r129, %r129, %r18;
	add.s32 	%r128, %r128, %r18;
	add.s32 	%r127, %r127, %r18;
	add.s32 	%r126, %r126, %r18;
	setp.ne.s32 	%p34, %r134, 0;
	@%p34 bra 	$L__BB0_18;
$L__BB0_19:
	setp.eq.s32 	%p35, %r14, 0;
	@%p35 bra 	$L__BB0_27;
	and.b32  	%r45, %r52, 3;
	setp.lt.u32 	%p36, %r14, 4;
	@%p36 bra 	$L__BB0_22;
	add.s32 	%r115, %r13, %r136;
	mad.lo.s32 	%r116, %r115, %r4, %r5;
	mul.wide.u32 	%rd46, %r116, 4;
	add.s64 	%rd47, %rd2, %rd46;
	ld.global.f32 	%f74, [%rd47];
	mul.f32 	%f75, %f74, 0fBFB8AA3B;
	ex2.approx.f32 	%f76, %f75;
	add.f32 	%f77, %f76, 0f3F800000;
	rcp.rn.f32 	%f78, %f77;
	add.s64 	%rd48, %rd1, %rd46;
	st.global.f32 	[%rd48], %f78;
	add.s32 	%r117, %r116, %r4;
	mul.wide.u32 	%rd49, %r117, 4;
	add.s64 	%rd50, %rd2, %rd49;
	ld.global.f32 	%f79, [%rd50];
	mul.f32 	%f80, %f79, 0fBFB8AA3B;
	ex2.approx.f32 	%f81, %f80;
	add.f32 	%f82, %f81, 0f3F800000;
	rcp.rn.f32 	%f83, %f82;
	add.s64 	%rd51, %rd1, %rd49;
	st.global.f32 	[%rd51], %f83;
	add.s32 	%r118, %r117, %r4;
	mul.wide.u32 	%rd52, %r118, 4;
	add.s64 	%rd53, %rd2, %rd52;
	ld.global.f32 	%f84, [%rd53];
	mul.f32 	%f85, %f84, 0fBFB8AA3B;
	ex2.approx.f32 	%f86, %f85;
	add.f32 	%f87, %f86, 0f3F800000;
	rcp.rn.f32 	%f88, %f87;
	add.s64 	%rd54, %rd1, %rd52;
	st.global.f32 	[%rd54], %f88;
	add.s32 	%r119, %r118, %r4;
	mul.wide.u32 	%rd55, %r119, 4;
	add.s64 	%rd56, %rd2, %rd55;
	ld.global.f32 	%f89, [%rd56];
	mul.f32 	%f90, %f89, 0fBFB8AA3B;
	ex2.approx.f32 	%f91, %f90;
	add.f32 	%f92, %f91, 0f3F800000;
	rcp.rn.f32 	%f93, %f92;
	add.s64 	%rd57, %rd1, %rd55;
	st.global.f32 	[%rd57], %f93;
	add.s32 	%r136, %r136, 4;
$L__BB0_22:
	setp.eq.s32 	%p37, %r45, 0;
	@%p37 bra 	$L__BB0_27;
	setp.eq.s32 	%p38, %r45, 1;
	@%p38 bra 	$L__BB0_25;
	add.s32 	%r120, %r13, %r136;
	mad.lo.s32 	%r121, %r120, %r4, %r5;
	mul.wide.u32 	%rd58, %r121, 4;
	add.s64 	%rd59, %rd2, %rd58;
	ld.global.f32 	%f94, [%rd59];
	mul.f32 	%f95, %f94, 0fBFB8AA3B;
	ex2.approx.f32 	%f96, %f95;
	add.f32 	%f97, %f96, 0f3F800000;
	rcp.rn.f32 	%f98, %f97;
	add.s64 	%rd60, %rd1, %rd58;
	st.global.f32 	[%rd60], %f98;
	add.s32 	%r122, %r121, %r4;
	mul.wide.u32 	%rd61, %r122, 4;
	add.s64 	%rd62, %rd2, %rd61;
	ld.global.f32 	%f99, [%rd62];
	mul.f32 	%f100, %f99, 0fBFB8AA3B;
	ex2.approx.f32 	%f101, %f100;
	add.f32 	%f102, %f101, 0f3F800000;
	rcp.rn.f32 	%f103, %f102;
	add.s64 	%rd63, %rd1, %rd61;
	st.global.f32 	[%rd63], %f103;
	add.s32 	%r136, %r136, 2;
$L__BB0_25:
	and.b32  	%r123, %r52, 1;
	setp.eq.b32 	%p39, %r123, 1;
	not.pred 	%p40, %p39;
	@%p40 bra 	$L__BB0_27;
	add.s32 	%r124, %r13, %r136;
	mad.lo.s32 	%r125, %r124, %r4, %r5;
	mul.wide.u32 	%rd64, %r125, 4;
	add.s64 	%rd65, %rd2, %rd64;
	ld.global.f32 	%f104, [%rd65];
	mul.f32 	%f105, %f104, 0fBFB8AA3B;
	ex2.approx.f32 	%f106, %f105;
	add.f32 	%f107, %f106, 0f3F800000;
	rcp.rn.f32 	%f108, %f107;
	add.s64 	%rd66, %rd1, %rd64;
	st.global.f32 	[%rd66], %f108;
$L__BB0_27:
	ret;

}
.func  (.param .b64 func_retval0) __internal_accurate_pow(
	.param .b64 __internal_accurate_pow_param_0
)
{
	.reg .pred 	%p<8>;
	.reg .b32 	%r<49>;
	.reg .b32 	%f<3>;
	.reg .b64 	%fd<109>;

	ld.param.f64 	%fd10, [__internal_accurate_pow_param_0];
	{
	.reg .b32 %temp; 
	mov.b64 	{%temp, %r46}, %fd10;
	}
	{
	.reg .b32 %temp; 
	mov.b64 	{%r45, %temp}, %fd10;
	}
	shr.u32 	%r47, %r46, 20;
	setp.gt.u32 	%p1, %r46, 1048575;
	@%p1 bra 	$L__BB1_2;
	mul.f64 	%fd11, %fd10, 0d4350000000000000;
	{
	.reg .b32 %temp; 
	mov.b64 	{%temp, %r46}, %fd11;
	}
	{
	.reg .b32 %temp; 
	mov.b64 	{%r45, %temp}, %fd11;
	}
	shr.u32 	%r16, %r46, 20;
	add.s32 	%r47, %r16, -54;
$L__BB1_2:
	add.s32 	%r48, %r47, -1023;
	and.b32  	%r17, %r46, -2146435073;
	or.b32  	%r18, %r17, 1072693248;
	mov.b64 	%fd107, {%r45, %r18};
	setp.lt.u32 	%p2, %r18, 1073127583;
	@%p2 bra 	$L__BB1_4;
	{
	.reg .b32 %temp; 
	mov.b64 	{%r19, %temp}, %fd107;
	}
	{
	.reg .b32 %temp; 
	mov.b64 	{%temp, %r20}, %fd107;
	}
	add.s32 	%r21, %r20, -1048576;
	mov.b64 	%fd107, {%r19, %r21};
	add.s32 	%r48, %r47, -1022;
$L__BB1_4:
	add.f64 	%fd12, %fd107, 0dBFF0000000000000;
	add.f64 	%fd13, %fd107, 0d3FF0000000000000;
	rcp.approx.ftz.f64 	%fd14, %fd13;
	neg.f64 	%fd15, %fd13;
	fma.rn.f64 	%fd16, %fd15, %fd14, 0d3FF0000000000000;
	fma.rn.f64 	%fd17, %fd16, %fd16, %fd16;
	fma.rn.f64 	%fd18, %fd17, %fd14, %fd14;
	mul.f64 	%fd19, %fd12, %fd18;
	fma.rn.f64 	%fd20, %fd12, %fd18, %fd19;
	mul.f64 	%fd21, %fd20, %fd20;
	fma.rn.f64 	%fd22, %fd21, 0d3EB0F5FF7D2CAFE2, 0d3ED0F5D241AD3B5A;
	fma.rn.f64 	%fd23, %fd22, %fd21, 0d3EF3B20A75488A3F;
	fma.rn.f64 	%fd24, %fd23, %fd21, 0d3F1745CDE4FAECD5;
	fma.rn.f64 	%fd25, %fd24, %fd21, 0d3F3C71C7258A578B;
	fma.rn.f64 	%fd26, %fd25, %fd21, 0d3F6249249242B910;
	fma.rn.f64 	%fd27, %fd26, %fd21, 0d3F89999999999DFB;
	sub.f64 	%fd28, %fd12, %fd20;
	add.f64 	%fd29, %fd28, %fd28;
	neg.f64 	%fd30, %fd20;
	fma.rn.f64 	%fd31, %fd30, %fd12, %fd29;
	mul.f64 	%fd32, %fd18, %fd31;
	fma.rn.f64 	%fd33, %fd21, %fd27, 0d3FB5555555555555;
	mov.f64 	%fd34, 0d3FB5555555555555;
	sub.f64 	%fd35, %fd34, %fd33;
	fma.rn.f64 	%fd36, %fd21, %fd27, %fd35;
	add.f64 	%fd37, %fd36, 0dBC46A4CB00B9E7B0;
	add.f64 	%fd38, %fd33, %fd37;
	sub.f64 	%fd39, %fd33, %fd38;
	add.f64 	%fd40, %fd37, %fd39;
	mul.rn.f64 	%fd41, %fd20, %fd20;
	neg.f64 	%fd42, %fd41;
	fma.rn.f64 	%fd43, %fd20, %fd20, %fd42;
	{
	.reg .b32 %temp; 
	mov.b64 	{%r22, %temp}, %fd32;
	}
	{
	.reg .b32 %temp; 
	mov.b64 	{%temp, %r23}, %fd32;
	}
	add.s32 	%r24, %r23, 1048576;
	mov.b64 	%fd44, {%r22, %r24};
	fma.rn.f64 	%fd45, %fd20, %fd44, %fd43;
	mul.rn.f64 	%fd46, %fd41, %fd20;
	neg.f64 	%fd47, %fd46;
	fma.rn.f64 	%fd48, %fd41, %fd20, %fd47;
	fma.rn.f64 	%fd49, %fd41, %fd32, %fd48;
	fma.rn.f64 	%fd50, %fd45, %fd20, %fd49;
	mul.rn.f64 	%fd51, %fd38, %fd46;
	neg.f64 	%fd52, %fd51;
	fma.rn.f64 	%fd53, %fd38, %fd46, %fd52;
	fma.rn.f64 	%fd54, %fd38, %fd50, %fd53;
	fma.rn.f64 	%fd55, %fd40, %fd46, %fd54;
	add.f64 	%fd56, %fd51, %fd55;
	sub.f64 	%fd57, %fd51, %fd56;
	add.f64 	%fd58, %fd55, %fd57;
	add.f64 	%fd59, %fd20, %fd56;
	sub.f64 	%fd60, %fd20, %fd59;
	add.f64 	%fd61, %fd56, %fd60;
	add.f64 	%fd62, %fd58, %fd61;
	add.f64 	%fd63, %fd32, %fd62;
	add.f64 	%fd64, %fd59, %fd63;
	sub.f64 	%fd65, %fd59, %fd64;
	add.f64 	%fd66, %fd63, %fd65;
	xor.b32  	%r25, %r48, -2147483648;
	mov.b32 	%r26, 1127219200;
	mov.b64 	%fd67, {%r25, %r26};
	mov.b32 	%r27, -2147483648;
	mov.b64 	%fd68, {%r27, %r26};
	sub.f64 	%fd69, %fd67, %fd68;
	fma.rn.f64 	%fd70, %fd69, 0d3FE62E42FEFA39EF, %fd64;
	fma.rn.f64 	%fd71, %fd69, 0dBFE62E42FEFA39EF, %fd70;
	sub.f64 	%fd72, %fd71, %fd64;
	sub.f64 	%fd73, %fd66, %fd72;
	fma.rn.f64 	%fd74, %fd69, 0d3C7ABC9E3B39803F, %fd73;
	add.f64 	%fd75, %fd70, %fd74;
	sub.f64 	%fd76, %fd70, %fd75;
	add.f64 	%fd77, %fd74, %fd76;
	mov.f64 	%fd78, 0d4000000000000000;
	{
	.reg .b32 %temp; 
	mov.b64 	{%temp, %r28}, %fd78;
	}
	{
	.reg .b32 %temp; 
	mov.b64 	{%r29, %temp}, %fd78;
	}
	shl.b32 	%r30, %r28, 1;
	setp.gt.u32 	%p3, %r30, -33554433;
	and.b32  	%r31, %r28, -15728641;
	selp.b32 	%r32, %r31, %r28, %p3;
	mov.b64 	%fd79, {%r29, %r32};
	mul.rn.f64 	%fd80, %fd75, %fd79;
	neg.f64 	%fd81, %fd80;
	fma.rn.f64 	%fd82, %fd75, %fd79, %fd81;
	fma.rn.f64 	%fd83, %fd77, %fd79, %fd82;
	add.f64 	%fd4, %fd80, %fd83;
	sub.f64 	%fd84, %fd80, %fd4;
	add.f64 	%fd5, %fd83, %fd84;
	fma.rn.f64 	%fd85, %fd4, 0d3FF71547652B82FE, 0d4338000000000000;
	{
	.reg .b32 %temp; 
	mov.b64 	{%r13, %temp}, %fd85;
	}
	mov.f64 	%fd86, 0dC338000000000000;
	add.rn.f64 	%fd87, %fd85, %fd86;
	fma.rn.f64 	%fd88, %fd87, 0dBFE62E42FEFA39EF, %fd4;
	fma.rn.f64 	%fd89, %fd87, 0dBC7ABC9E3B39803F, %fd88;
	fma.rn.f64 	%fd90, %fd89, 0d3E5ADE1569CE2BDF, 0d3E928AF3FCA213EA;
	fma.rn.f64 	%fd91, %fd90, %fd89, 0d3EC71DEE62401315;
	fma.rn.f64 	%fd92, %fd91, %fd89, 0d3EFA01997C89EB71;
	fma.rn.f64 	%fd93, %fd92, %fd89, 0d3F2A01A014761F65;
	fma.rn.f64 	%fd94, %fd93, %fd89, 0d3F56C16C1852B7AF;
	fma.rn.f64 	%fd95, %fd94, %fd89, 0d3F81111111122322;
	fma.rn.f64 	%fd96, %fd95, %fd89, 0d3FA55555555502A1;
	fma.rn.f64 	%fd97, %fd96, %fd89, 0d3FC5555555555511;
	fma.rn.f64 	%fd98, %fd97, %fd89, 0d3FE000000000000B;
	fma.rn.f64 	%fd99, %fd98, %fd89, 0d3FF0000000000000;
	fma.rn.f64 	%fd100, %fd99, %fd89, 0d3FF0000000000000;
	{
	.reg .b32 %temp; 
	mov.b64 	{%r14, %temp}, %fd100;
	}
	{
	.reg .b32 %temp; 
	mov.b64 	{%temp, %r15}, %fd100;
	}
	shl.b32 	%r33, %r13, 20;
	add.s32 	%r34, %r33, %r15;
	mov.b64 	%fd108, {%r14, %r34};
	{
	.reg .b32 %temp; 
	mov.b64 	{%temp, %r35}, %fd4;
	}
	mov.b32 	%f2, %r35;
	abs.f32 	%f1, %f2;
	setp.lt.f32 	%p4, %f1, 0f4086232B;
	@%p4 bra 	$L__BB1_7;
	setp.lt.f64 	%p5, %fd4, 0d0000000000000000;
	add.f64 	%fd101, %fd4, 0d7FF0000000000000;
	selp.f64 	%fd108, 0d0000000000000000, %fd101, %p5;
	setp.geu.f32 	%p6, %f1, 0f40874800;
	@%p6 bra 	$L__BB1_7;
	shr.u32 	%r36, %r13, 31;
	add.s32 	%r37, %r13, %r36;
	shr.s32 	%r38, %r37, 1;
	shl.b32 	%r39, %r38, 20;
	add.s32 	%r40, %r15, %r39;
	mov.b64 	%fd102, {%r14, %r40};
	sub.s32 	%r41, %r13, %r38;
	shl.b32 	%r42, %r41, 20;
	add.s32 	%r43, %r42, 1072693248;
	mov.b32 	%r44, 0;
	mov.b64 	%fd103, {%r44, %r43};
	mul.f64 	%fd108, %fd103, %fd102;
$L__BB1_7:
	abs.f64 	%fd104, %fd108;
	setp.eq.f64 	%p7, %fd104, 0d7FF0000000000000;
	fma.rn.f64 	%fd105, %fd108, %fd5, %fd108;
	selp.f64 	%fd106, %fd108, %fd105, %p7;
	st.param.f64 	[func_retval0], %fd106;
	ret;

}


// ===== COMPILED SASS (sm_100) =====

	.target	sm_100

	.elftype	@"ET_EXEC"


//--------------------- .note.nv.tkinfo           --------------------------
	.section	.note.nv.tkinfo,"",@"SHT_NOTE"
	.sectionflags	@"SHF_NOTE_NV_TKINFO"
	.tkinfo
        /*0018*/ 	.word	0x00000002
        /*0030*/ 	.string	""
        /*0030*/ 	.string	"ptxas"
        /*0030*/ 	.string	"Cuda compilation tools, release 13.0, V13.0.88"
        /*0030*/ 	.string	"Build cuda_13.0.r13.0/compiler.36424714_0"
        /*0030*/ 	.string	"-arch sm_100 -m 64 "



//--------------------- .note.nv.cuinfo           --------------------------
	.section	.note.nv.cuinfo,"",@"SHT_NOTE"
	.sectionflags	@"SHF_NOTE_NV_CUINFO"
        /*0018*/ 	.short	0x0002
        /*001a*/ 	.short	0x0064
        /*001c*/ 	.short	0x0082
	.zero		2


//--------------------- .nv.info                  --------------------------
	.section	.nv.info,"",@"SHT_CUDA_INFO"
	.align	4


	//----- nvinfo : EIATTR_REGCOUNT
	.align		4
        /*0000*/ 	.byte	0x04, 0x2f
        /*0002*/ 	.short	(.L_1 - .L_0)
	.align		4
.L_0:
        /*0004*/ 	.word	index@(_Z14gpuYoloLayer_rPKfPfjjjjf)
        /*0008*/ 	.word	0x00000020


	//----- nvinfo : EIATTR_FRAME_SIZE
	.align		4
.L_1:
        /*000c*/ 	.byte	0x04, 0x11
        /*000e*/ 	.short	(.L_3 - .L_2)
	.align		4
.L_2:
        /*0010*/ 	.word	index@($_Z14gpuYoloLayer_rPKfPfjjjjf$__internal_accurate_pow)
        /*0014*/ 	.word	0x00000000


	//----- nvinfo : EIATTR_FRAME_SIZE
	.align		4
.L_3:
        /*0018*/ 	.byte	0x04, 0x11
        /*001a*/ 	.short	(.L_5 - .L_4)
	.align		4
.L_4:
        /*001c*/ 	.word	index@($__internal_0_$__cuda_sm20_rcp_rn_f32_slowpath)
        /*0020*/ 	.word	0x00000000


	//----- nvinfo : EIATTR_FRAME_SIZE
	.align		4
.L_5:
        /*0024*/ 	.byte	0x04, 0x11
        /*0026*/ 	.short	(.L_7 - .L_6)
	.align		4
.L_6:
        /*0028*/ 	.word	index@(_Z14gpuYoloLayer_rPKfPfjjjjf)
        /*002c*/ 	.word	0x00000000


	//----- nvinfo : EIATTR_MIN_STACK_SIZE
	.align		4
.L_7:
        /*0030*/ 	.byte	0x04, 0x12
        /*0032*/ 	.short	(.L_9 - .L_8)
	.align		4
.L_8:
        /*0034*/ 	.word	index@(_Z14gpuYoloLayer_rPKfPfjjjjf)
        /*0038*/ 	.word	0x00000000
.L_9:


//--------------------- .nv.compat                --------------------------
	.section	.nv.compat,"",@"SHT_CUDA_COMPAT_INFO"
	.align	4
        /*0000*/ 	.byte	0x02, 0x09, 0x00, 0x00, 0x02, 0x02, 0x01, 0x00, 0x02, 0x05, 0x05, 0x00, 0x03, 0x07, 0x01, 0x01
        /*0010*/ 	.byte	0x02, 0x03, 0x00, 0x00, 0x02, 0x06, 0x01, 0x00, 0x04, 0x0b, 0x08, 0x00, 0x01, 0x00, 0x00, 0x00
        /*0020*/ 	.byte	0x00, 0x00, 0x00, 0x00


//--------------------- .nv.info._Z14gpuYoloLayer_rPKfPfjjjjf --------------------------
	.section	.nv.info._Z14gpuYoloLayer_rPKfPfjjjjf,"",@"SHT_CUDA_INFO"
	.sectionflags	@""
	.align	4


	//----- nvinfo : EIATTR_CUDA_API_VERSION
	.align		4
        /*0000*/ 	.byte	0x04, 0x37
        /*0002*/ 	.short	(.L_11 - .L_10)
.L_10:
        /*0004*/ 	.word	0x00000082


	//----- nvinfo : EIATTR_KPARAM_INFO
	.align		4
.L_11:
        /*0008*/ 	.byte	0x04, 0x17
        /*000a*/ 	.short	(.L_13 - .L_12)
.L_12:
        /*000c*/ 	.word	0x00000000
        /*0010*/ 	.short	0x0006
        /*0012*/ 	.short	0x0020
        /*0014*/ 	.byte	0x00, 0xf0, 0x11, 0x00


	//----- nvinfo : EIATTR_KPARAM_INFO
	.align		4
.L_13:
        /*0018*/ 	.byte	0x04, 0x17
        /*001a*/ 	.short	(.L_15 - .L_14)
.L_14:
        /*001c*/ 	.word	0x00000000
        /*0020*/ 	.short	0x0005
        /*0022*/ 	.short	0x001c
        /*0024*/ 	.byte	0x00, 0xf0, 0x11, 0x00


	//----- nvinfo : EIATTR_KPARAM_INFO
	.align		4
.L_15:
        /*0028*/ 	.byte	0x04, 0x17
        /*002a*/ 	.short	(.L_17 - .L_16)
.L_16:
        /*002c*/ 	.word	0x00000000
        /*0030*/ 	.short	0x0004
        /*0032*/ 	.short	0x0018
        /*0034*/ 	.byte	0x00, 0xf0, 0x11, 0x00


	//----- nvinfo : EIATTR_KPARAM_INFO
	.align		4
.L_17:
        /*0038*/ 	.byte	0x04, 0x17
        /*003a*/ 	.short	(.L_19 - .L_18)
.L_18:
        /*003c*/ 	.word	0x00000000
        /*0040*/ 	.short	0x0003
        /*0042*/ 	.short	0x0014
        /*0044*/ 	.byte	0x00, 0xf0, 0x11, 0x00


	//----- nvinfo : EIATTR_KPARAM_INFO
	.align		4
.L_19:
        /*0048*/ 	.byte	0x04, 0x17
        /*004a*/ 	.short	(.L_21 - .L_20)
.L_20:
        /*004c*/ 	.word	0x00000000
        /*0050*/ 	.short	0x0002
        /*0052*/ 	.short	0x0010
        /*0054*/ 	.byte	0x00, 0xf0, 0x11, 0x00


	//----- nvinfo : EIATTR_KPARAM_INFO
	.align		4
.L_21:
        /*0058*/ 	.byte	0x04, 0x17
        /*005a*/ 	.short	(.L_23 - .L_22)
.L_22:
        /*005c*/ 	.word	0x00000000
        /*0060*/ 	.short	0x0001
        /*0062*/ 	.short	0x0008
        /*0064*/ 	.byte	0x00, 0xf5, 0x21, 0x00


	//----- nvinfo : EIATTR_KPARAM_INFO
	.align		4
.L_23:
        /*0068*/ 	.byte	0x04, 0x17
        /*006a*/ 	.short	(.L_25 - .L_24)
.L_24:
        /*006c*/ 	.word	0x00000000
        /*0070*/ 	.short	0x0000
        /*0072*/ 	.short	0x0000
        /*0074*/ 	.byte	0x00, 0xf5, 0x21, 0x00


	//----- nvinfo : EIATTR_SPARSE_MMA_MASK
	.align		4
.L_25:
        /*0078*/ 	.byte	0x03, 0x50
        /*007a*/ 	.short	0x0000


	//----- nvinfo : EIATTR_MAXREG_COUNT
	.align		4
        /*007c*/ 	.byte	0x03, 0x1b
        /*007e*/ 	.short	0x00ff


	//----- nvinfo : EIATTR_MERCURY_ISA_VERSION
	.align		4
        /*0080*/ 	.byte	0x03, 0x5f
        /*0082*/ 	.short	0x0101


	//----- nvinfo : EIATTR_VRC_CTA_INIT_COUNT
	.align		4
        /*0084*/ 	.byte	0x02, 0x4a
	.zero		1
	.zero		1


	//----- nvinfo : EIATTR_EXIT_INSTR_OFFSETS
	.align		4
        /*0088*/ 	.byte	0x04, 0x1c
        /*008a*/ 	.short	(.L_27 - .L_26)


	//   ....[0]....
.L_26:
        /*008c*/ 	.word	0x00000120


	//   ....[1]....
        /*0090*/ 	.word	0x00000df0


	//   ....[2]....
        /*0094*/ 	.word	0x00001cf0


	//   ....[3]....
        /*0098*/ 	.word	0x00002430


	//   ....[4]....
        /*009c*/ 	.word	0x00002810


	//   ....[5]....
        /*00a0*/ 	.word	0x000029e0


	//----- nvinfo : EIATTR_CRS_STACK_SIZE
	.align		4
.L_27:
        /*00a4*/ 	.byte	0x04, 0x1e
        /*00a6*/ 	.short	(.L_29 - .L_28)
.L_28:
        /*00a8*/ 	.word	0x00000000


	//----- nvinfo : EIATTR_CBANK_PARAM_SIZE
	.align		4
.L_29:
        /*00ac*/ 	.byte	0x03, 0x19
        /*00ae*/ 	.short	0x0024


	//----- nvinfo : EIATTR_PARAM_CBANK
	.align		4
        /*00b0*/ 	.byte	0x04, 0x0a
        /*00b2*/ 	.short	(.L_31 - .L_30)
	.align		4
.L_30:
        /*00b4*/ 	.word	index@(.nv.constant0._Z14gpuYoloLayer_rPKfPfjjjjf)
        /*00b8*/ 	.short	0x0380
        /*00ba*/ 	.short	0x0024


	//----- nvinfo : EIATTR_SW_WAR
	.align		4
.L_31:
        /*00bc*/ 	.byte	0x04, 0x36
        /*00be*/ 	.short	(.L_33 - .L_32)
.L_32:
        /*00c0*/ 	.word	0x00000008
.L_33:


//--------------------- .nv.callgraph             --------------------------
	.section	.nv.callgraph,"",@"SHT_CUDA_CALLGRAPH"
	.align	4
	.sectionentsize	8
	.align		4
        /*0000*/ 	.word	0x00000000
	.align		4
        /*0004*/ 	.word	0xffffffff
	.align		4
        /*0008*/ 	.word	0x00000000
	.align		4
        /*000c*/ 	.word	0xfffffffe
	.align		4
        /*0010*/ 	.word	0x00000000
	.align		4
        /*0014*/ 	.word	0xfffffffd
	.align		4
        /*0018*/ 	.word	0x00000000
	.align		4
        /*001c*/ 	.word	0xfffffffc


//--------------------- .text._Z14gpuYoloLayer_rPKfPfjjjjf --------------------------
	.section	.text._Z14gpuYoloLayer_rPKfPfjjjjf,"ax",@progbits
	.align	128
        .global         _Z14gpuYoloLayer_rPKfPfjjjjf
        .type           _Z14gpuYoloLayer_rPKfPfjjjjf,@function
        .size           _Z14gpuYoloLayer_rPKfPfjjjjf,(.L_x_77 - _Z14gpuYoloLayer_rPKfPfjjjjf)
        .other          _Z14gpuYoloLayer_rPKfPfjjjjf,@"STO_CUDA_ENTRY STV_DEFAULT"
_Z14gpuYoloLayer_rPKfPfjjjjf:
.text._Z14gpuYoloLayer_rPKfPfjjjjf:
[----:B------:R-:W-:Y:S01]  /*0000*/  LDC R1, c[0x0][0x37c] ;  /* 0x0000df00ff017b82 */ /* 0x000fe20000000800 */
[----:B------:R-:W0:Y:S07]  /*0010*/  S2R R3, SR_TID.Y ;  /* 0x0000000000037919 */ /* 0x000e2e0000002200 */
[----:B------:R-:W1:Y:S01]  /*0020*/  LDC R23, c[0x0][0x360] ;  /* 0x0000d800ff177b82 */ /* 0x000e620000000800 */
[----:B------:R-:W2:Y:S01]  /*0030*/  LDCU UR7, c[0x0][0x39c] ;  /* 0x00007380ff0777ac */ /* 0x000ea20008000800 */
[----:B------:R-:W1:Y:S01]  /*0040*/  S2R R0, SR_TID.X ;  /* 0x0000000000007919 */ /* 0x000e620000002100 */
[----:B------:R-:W3:Y:S05]  /*0050*/  S2R R2, SR_TID.Z ;  /* 0x0000000000027919 */ /* 0x000eea0000002300 */
[----:B------:R-:W0:Y:S08]  /*0060*/  S2UR UR5, SR_CTAID.Y ;  /* 0x00000000000579c3 */ /* 0x000e300000002600 */
[----:B------:R-:W0:Y:S08]  /*0070*/  LDC R6, c[0x0][0x364] ;  /* 0x0000d900ff067b82 */ /* 0x000e300000000800 */
[----:B------:R-:W1:Y:S08]  /*0080*/  S2UR UR4, SR_CTAID.X ;  /* 0x00000000000479c3 */ /* 0x000e700000002500 */
[----:B------:R-:W4:Y:S08]  /*0090*/  LDC.64 R4, c[0x0][0x390] ;  /* 0x0000e400ff047b82 */ /* 0x000f300000000a00 */
[----:B------:R-:W3:Y:S01]  /*00a0*/  S2UR UR6, SR_CTAID.Z ;  /* 0x00000000000679c3 */ /* 0x000ee20000002700 */
[----:B0-----:R-:W-:-:S07]  /*00b0*/  IMAD R6, R6, UR5, R3 ;  /* 0x0000000506067c24 */ /* 0x001fce000f8e0203 */
[----:B------:R-:W3:Y:S01]  /*00c0*/  LDC R7, c[0x0][0x368] ;  /* 0x0000da00ff077b82 */ /* 0x000ee20000000800 */
[----:B-1----:R-:W-:Y:S01]  /*00d0*/  IMAD R23, R23, UR4, R0 ;  /* 0x0000000417177c24 */ /* 0x002fe2000f8e0200 */
[----:B----4-:R-:W-:-:S04]  /*00e0*/  ISETP.GE.U32.AND P0, PT, R6, R5, PT ;  /* 0x000000050600720c */ /* 0x010fc80003f06070 */
[----:B------:R-:W-:Y:S01]  /*00f0*/  ISETP.GE.U32.OR P0, PT, R23, R4, P0 ;  /* 0x000000041700720c */ /* 0x000fe20000706470 */
[----:B---3--:R-:W-:-:S05]  /*0100*/  IMAD R7, R7, UR6, R2 ;  /* 0x0000000607077c24 */ /* 0x008fca000f8e0202 */
[----:B--2---:R-:W-:-:S13]  /*0110*/  ISETP.GE.U32.OR P0, PT, R7, UR7, P0 ;  /* 0x0000000707007c0c */ /* 0x004fda0008706470 */
[----:B------:R-:W-:Y:S05]  /*0120*/  @P0 EXIT ;  /* 0x000000000000094d */ /* 0x000fea0003800000 */
[----:B------:R-:W0:Y:S01]  /*0130*/  LDCU UR4, c[0x0][0x398] ;  /* 0x00007300ff0477ac */ /* 0x000e220008000800 */
[----:B------:R-:W1:Y:S01]  /*0140*/  LDC.64 R8, c[0x0][0x380] ;  /* 0x0000e000ff087b82 */ /* 0x000e620000000a00 */
[-C--:B------:R-:W-:Y:S01]  /*0150*/  IMAD R3, R5, R4.reuse, RZ ;  /* 0x0000000405037224 */ /* 0x080fe200078e02ff */
[----:B------:R-:W2:Y:S01]  /*0160*/  LDCU.64 UR8, c[0x0][0x358] ;  /* 0x00006b00ff0877ac */ /* 0x000ea20008000a00 */
[----:B------:R-:W-:Y:S01]  /*0170*/  IMAD R4, R6, R4, R23 ;  /* 0x0000000406047224 */ /* 0x000fe200078e0217 */
[----:B0-----:R-:W-:-:S06]  /*0180*/  UIADD3 UR4, UPT, UPT, UR4, 0x5, URZ ;  /* 0x0000000504047890 */ /* 0x001fcc000fffe0ff */
[----:B------:R-:W-:-:S04]  /*0190*/  IMAD R7, R7, UR4, RZ ;  /* 0x0000000407077c24 */ /* 0x000fc8000f8e02ff */
[----:B------:R-:W-:-:S04]  /*01a0*/  IMAD R5, R3, R7, R4 ;  /* 0x0000000703057224 */ /* 0x000fc800078e0204 */
[----:B-1----:R-:W-:-:S06]  /*01b0*/  IMAD.WIDE.U32 R8, R5, 0x4, R8 ;  /* 0x0000000405087825 */ /* 0x002fcc00078e0008 */
[----:B--2---:R-:W2:Y:S01]  /*01c0*/  LDG.E R8, desc[UR8][R8.64] ;  /* 0x0000000808087981 */ /* 0x004ea2000c1e1900 */
[----:B------:R-:W-:Y:S01]  /*01d0*/  BSSY.RECONVERGENT B1, `(.L_x_0) ;  /* 0x0000013000017945 */ /* 0x000fe20003800200 */
[----:B--2---:R-:W-:-:S05]  /*01e0*/  FMUL R0, R8, -1.4426950216293334961 ;  /* 0xbfb8aa3b08007820 */ /* 0x004fca0000400000 */
[----:B------:R-:W-:-:S13]  /*01f0*/  FSETP.GEU.AND P0, PT, R0, -126, PT ;  /* 0xc2fc00000000780b */ /* 0x000fda0003f0e000 */
[----:B------:R-:W-:-:S04]  /*0200*/  @!P0 FMUL R0, R0, 0.5 ;  /* 0x3f00000000008820 */ /* 0x000fc80000400000 */
[----:B------:R-:W0:Y:S02]  /*0210*/  MUFU.EX2 R2, R0 ;  /* 0x0000000000027308 */ /* 0x000e240000000800 */
[----:B0-----:R-:W-:-:S04]  /*0220*/  @!P0 FMUL R2, R2, R2 ;  /* 0x0000000202028220 */ /* 0x001fc80000400000 */
[----:B------:R-:W-:-:S05]  /*0230*/  FADD R0, R2, 1 ;  /* 0x3f80000002007421 */ /* 0x000fca0000000000 */
[----:B------:R-:W-:-:S04]  /*0240*/  IADD3 R2, PT, PT, R0, 0x1800000, RZ ;  /* 0x0180000000027810 */ /* 0x000fc80007ffe0ff */
[----:B------:R-:W-:-:S04]  /*0250*/  LOP3.LUT R2, R2, 0x7f800000, RZ, 0xc0, !PT ;  /* 0x7f80000002027812 */ /* 0x000fc800078ec0ff */
[----:B------:R-:W-:-:S13]  /*0260*/  ISETP.GT.U32.AND P0, PT, R2, 0x1ffffff, PT ;  /* 0x01ffffff0200780c */ /* 0x000fda0003f04070 */
[----:B------:R-:W-:Y:S05]  /*0270*/  @P0 BRA `(.L_x_1) ;  /* 0x0000000000100947 */ /* 0x000fea0003800000 */
[----:B------:R-:W-:-:S07]  /*0280*/  MOV R2, 0x2a0 ;  /* 0x000002a000027802 */ /* 0x000fce0000000f00 */
[----:B------:R-:W-:Y:S05]  /*0290*/  CALL.REL.NOINC `($__internal_0_$__cuda_sm20_rcp_rn_f32_slowpath) ;  /* 0x0000002400d47944 */ /* 0x000fea0003c00000 */
[----:B------:R-:W-:Y:S01]  /*02a0*/  MOV R9, R0 ;  /* 0x0000000000097202 */ /* 0x000fe20000000f00 */
[----:B------:R-:W-:Y:S06]  /*02b0*/  BRA `(.L_x_2) ;  /* 0x0000000000107947 */ /* 0x000fec0003800000 */
.L_x_1:
[----:B------:R-:W0:Y:S02]  /*02c0*/  MUFU.RCP R9, R0 ;  /* 0x0000000000097308 */ /* 0x000e240000001000 */
[----:B0-----:R-:W-:-:S04]  /*02d0*/  FFMA R2, R0, R9, -1 ;  /* 0xbf80000000027423 */ /* 0x001fc80000000009 */
[----:B------:R-:W-:-:S04]  /*02e0*/  FADD.FTZ R2, -R2, -RZ ;  /* 0x800000ff02027221 */ /* 0x000fc80000010100 */
[----:B------:R-:W-:-:S07]  /*02f0*/  FFMA R9, R9, R2, R9 ;  /* 0x0000000209097223 */ /* 0x000fce0000000009 */
.L_x_2:
[----:B------:R-:W-:Y:S05]  /*0300*/  BSYNC.RECONVERGENT B1 ;  /* 0x0000000000017941 */ /* 0x000fea0003800200 */
.L_x_0:
[----:B------:R-:W0:Y:S01]  /*0310*/  F2F.F64.F32 R8, R9 ;  /* 0x0000000900087310 */ /* 0x000e220000201800 */
[----:B------:R-:W-:Y:S01]  /*0320*/  HFMA2 R10, -RZ, RZ, 0, 0 ;  /* 0x00000000ff0a7431 */ /* 0x000fe200000001ff */
[----:B------:R-:W-:Y:S01]  /*0330*/  MOV R11, 0x40000000 ;  /* 0x40000000000b7802 */ /* 0x000fe20000000f00 */
[----:B------:R-:W1:Y:S08]  /*0340*/  LDC.64 R12, c[0x0][0x388] ;  /* 0x0000e200ff0c7b82 */ /* 0x000e700000000a00 */
[----:B------:R-:W2:Y:S01]  /*0350*/  LDC.64 R14, c[0x0][0x380] ;  /* 0x0000e000ff0e7b82 */ /* 0x000ea20000000a00 */
[----:B0-----:R-:W-:Y:S01]  /*0360*/  DFMA R10, R8, R10, -0.5 ;  /* 0xbfe00000080a742b */ /* 0x001fe2000000000a */
[----:B------:R-:W-:-:S09]  /*0370*/  IMAD.IADD R8, R3, 0x1, R5 ;  /* 0x0000000103087824 */ /* 0x000fd200078e0205 */
[----:B------:R-:W0:Y:S01]  /*0380*/  F2F.F32.F64 R11, R10 ;  /* 0x0000000a000b7310 */ /* 0x000e220000301000 */
[----:B-1----:R-:W-:-:S04]  /*0390*/  IMAD.WIDE.U32 R12, R5, 0x4, R12 ;  /* 0x00000004050c7825 */ /* 0x002fc800078e000c */
[----:B--2---:R-:W-:Y:S01]  /*03a0*/  IMAD.WIDE.U32 R14, R8, 0x4, R14 ;  /* 0x00000004080e7825 */ /* 0x004fe200078e000e */
[----:B0-----:R0:W-:Y:S05]  /*03b0*/  STG.E desc[UR8][R12.64], R11 ;  /* 0x0000000b0c007986 */ /* 0x0011ea000c101908 */
[----:B------:R-:W2:Y:S01]  /*03c0*/  LDG.E R14, desc[UR8][R14.64] ;  /* 0x000000080e0e7981 */ /* 0x000ea2000c1e1900 */
[----:B------:R-:W-:Y:S01]  /*03d0*/  BSSY.RECONVERGENT B1, `(.L_x_3) ;  /* 0x0000012000017945 */ /* 0x000fe20003800200 */
[----:B--2---:R-:W-:-:S05]  /*03e0*/  FMUL R0, R14, -1.4426950216293334961 ;  /* 0xbfb8aa3b0e007820 */ /* 0x004fca0000400000 */
[----:B------:R-:W-:-:S13]  /*03f0*/  FSETP.GEU.AND P0, PT, R0, -126, PT ;  /* 0xc2fc00000000780b */ /* 0x000fda0003f0e000 */
[----:B------:R-:W-:-:S04]  /*0400*/  @!P0 FMUL R0, R0, 0.5 ;  /* 0x3f00000000008820 */ /* 0x000fc80000400000 */
[----:B------:R-:W1:Y:S02]  /*0410*/  MUFU.EX2 R2, R0 ;  /* 0x0000000000027308 */ /* 0x000e640000000800 */
[----:B-1----:R-:W-:-:S04]  /*0420*/  @!P0 FMUL R2, R2, R2 ;  /* 0x0000000202028220 */ /* 0x002fc80000400000 */
[----:B------:R-:W-:-:S05]  /*0430*/  FADD R0, R2, 1 ;  /* 0x3f80000002007421 */ /* 0x000fca0000000000 */
[----:B------:R-:W-:-:S04]  /*0440*/  IADD3 R2, PT, PT, R0, 0x1800000, RZ ;  /* 0x0180000000027810 */ /* 0x000fc80007ffe0ff */
[----:B------:R-:W-:-:S04]  /*0450*/  LOP3.LUT R2, R2, 0x7f800000, RZ, 0xc0, !PT ;  /* 0x7f80000002027812 */ /* 0x000fc800078ec0ff */
[----:B------:R-:W-:-:S13]  /*0460*/  ISETP.GT.U32.AND P0, PT, R2, 0x1ffffff, PT ;  /* 0x01ffffff0200780c */ /* 0x000fda0003f04070 */
[----:B0-----:R-:W-:Y:S05]  /*0470*/  @P0 BRA `(.L_x_4) ;  /* 0x00000000000c0947 */ /* 0x001fea0003800000 */
[----:B------:R-:W-:-:S07]  /*0480*/  MOV R2, 0x4a0 ;  /* 0x000004a000027802 */ /* 0x000fce0000000f00 */
[----:B------:R-:W-:Y:S05]  /*0490*/  CALL.REL.NOINC `($__internal_0_$__cuda_sm20_rcp_rn_f32_slowpath) ;  /* 0x0000002400547944 */ /* 0x000fea0003c00000 */
[----:B------:R-:W-:Y:S05]  /*04a0*/  BRA `(.L_x_5) ;  /* 0x0000000000107947 */ /* 0x000fea0003800000 */
.L_x_4:
[----:B------:R-:W0:Y:S02]  /*04b0*/  MUFU.RCP R5, R0 ;  /* 0x0000000000057308 */ /* 0x000e240000001000 */
[----:B0-----:R-:W-:-:S04]  /*04c0*/  FFMA R2, R0, R5, -1 ;  /* 0xbf80000000027423 */ /* 0x001fc80000000005 */
[----:B------:R-:W-:-:S04]  /*04d0*/  FADD.FTZ R2, -R2, -RZ ;  /* 0x800000ff02027221 */ /* 0x000fc80000010100 */
[----:B------:R-:W-:-:S07]  /*04e0*/  FFMA R0, R5, R2, R5 ;  /* 0x0000000205007223 */ /* 0x000fce0000000005 */
.L_x_5:
[----:B------:R-:W-:Y:S05]  /*04f0*/  BSYNC.RECONVERGENT B1 ;  /* 0x0000000000017941 */ /* 0x000fea0003800200 */
.L_x_3:
[----:B------:R-:W0:Y:S01]  /*0500*/  F2F.F64.F32 R10, R0 ;  /* 0x00000000000a7310 */ /* 0x000e220000201800 */
[----:B------:R-:W-:Y:S01]  /*0510*/  HFMA2 R13, -RZ, RZ, 2, 0 ;  /* 0x40000000ff0d7431 */ /* 0x000fe200000001ff */
[----:B------:R-:W-:Y:S01]  /*0520*/  MOV R12, 0x0 ;  /* 0x00000000000c7802 */ /* 0x000fe20000000f00 */
[----:B------:R-:W1:Y:S01]  /*0530*/  LDC.64 R14, c[0x0][0x388] ;  /* 0x0000e200ff0e7b82 */ /* 0x000e620000000a00 */
[----:B------:R-:W-:-:S07]  /*0540*/  IADD3 R5, PT, PT, R3, R8, RZ ;  /* 0x0000000803057210 */ /* 0x000fce0007ffe0ff */
[----:B------:R-:W2:Y:S01]  /*0550*/  LDC.64 R16, c[0x0][0x380] ;  /* 0x0000e000ff107b82 */ /* 0x000ea20000000a00 */
[----:B0-----:R-:W-:-:S10]  /*0560*/  DFMA R10, R10, R12, -0.5 ;  /* 0xbfe000000a0a742b */ /* 0x001fd4000000000c */
        /* <DEDUP_REMOVED lines=11> */
[----:B------:R-:W-:-:S04]  /*0620*/  FADD R0, R2, 1 ;  /* 0x3f80000002007421 */ /* 0x000fc80000000000 */
[----:B------:R-:W-:-:S05]  /*0630*/  VIADD R2, R0, 0x1800000 ;  /* 0x0180000000027836 */ /* 0x000fca0000000000 */
[----:B------:R-:W-:-:S04]  /*0640*/  LOP3.LUT R2, R2, 0x7f800000, RZ, 0xc0, !PT ;  /* 0x7f80000002027812 */ /* 0x000fc800078ec0ff */
[----:B------:R-:W-:-:S13]  /*0650*/  ISETP.GT.U32.AND P0, PT, R2, 0x1ffffff, PT ;  /* 0x01ffffff0200780c */ /* 0x000fda0003f04070 */
[----:B0-----:R-:W-:Y:S05]  /*0660*/  @P0 BRA `(.L_x_7) ;  /* 0x00000000000c0947 */ /* 0x001fea0003800000 */
[----:B------:R-:W-:-:S07]  /*0670*/  MOV R2, 0x690 ;  /* 0x0000069000027802 */ /* 0x000fce0000000f00 */
[----:B------:R-:W-:Y:S05]  /*0680*/  CALL.REL.NOINC `($__internal_0_$__cuda_sm20_rcp_rn_f32_slowpath) ;  /* 0x0000002000d87944 */ /* 0x000fea0003c00000 */
[----:B------:R-:W-:Y:S05]  /*0690*/  BRA `(.L_x_8) ;  /* 0x0000000000107947 */ /* 0x000fea0003800000 */
.L_x_7:
[----:B------:R-:W0:Y:S02]  /*06a0*/  MUFU.RCP R9, R0 ;  /* 0x0000000000097308 */ /* 0x000e240000001000 */
[----:B0-----:R-:W-:-:S04]  /*06b0*/  FFMA R2, R0, R9, -1 ;  /* 0xbf80000000027423 */ /* 0x001fc80000000009 */
[----:B------:R-:W-:-:S04]  /*06c0*/  FADD.FTZ R2, -R2, -RZ ;  /* 0x800000ff02027221 */ /* 0x000fc80000010100 */
[----:B------:R-:W-:-:S07]  /*06d0*/  FFMA R0, R9, R2, R9 ;  /* 0x0000000209007223 */ /* 0x000fce0000000009 */
.L_x_8:
[----:B------:R-:W-:Y:S05]  /*06e0*/  BSYNC.RECONVERGENT B1 ;  /* 0x0000000000017941 */ /* 0x000fea0003800200 */
.L_x_6:
[----:B------:R-:W-:Y:S01]  /*06f0*/  FADD R22, R0, R0 ;  /* 0x0000000000167221 */ /* 0x000fe20000000000 */
[----:B------:R-:W-:Y:S01]  /*0700*/  BSSY.RECONVERGENT B0, `(.L_x_9) ;  /* 0x0000007000007945 */ /* 0x000fe20003800200 */
[----:B------:R-:W-:Y:S02]  /*0710*/  MOV R0, 0x770 ;  /* 0x0000077000007802 */ /* 0x000fe40000000f00 */
[----:B------:R-:W0:Y:S02]  /*0720*/  F2F.F64.F32 R8, R22 ;  /* 0x0000001600087310 */ /* 0x000e240000201800 */
[----:B0-----:R-:W-:-:S10]  /*0730*/  DADD R10, -RZ, |R8| ;  /* 0x00000000ff0a7229 */ /* 0x001fd40000000508 */
[----:B------:R-:W-:Y:S02]  /*0740*/  MOV R13, R10 ;  /* 0x0000000a000d7202 */ /* 0x000fe40000000f00 */
[----:B------:R-:W-:-:S07]  /*0750*/  MOV R2, R11 ;  /* 0x0000000b00027202 */ /* 0x000fce0000000f00 */
[----:B------:R-:W-:Y:S05]  /*0760*/  CALL.REL.NOINC `($_Z14gpuYoloLayer_rPKfPfjjjjf$__internal_accurate_pow) ;  /* 0x0000002400747944 */ /* 0x000fea0003c00000 */
[----:B------:R-:W-:Y:S05]  /*0770*/  BSYNC.RECONVERGENT B0 ;  /* 0x0000000000007941 */ /* 0x000fea0003800200 */
.L_x_9:
[----:B------:R-:W-:Y:S01]  /*0780*/  DADD R14, R8, 2 ;  /* 0x40000000080e7429 */ /* 0x000fe20000000000 */
[----:B------:R-:W0:Y:S01]  /*0790*/  LDC.64 R12, c[0x0][0x388] ;  /* 0x0000e200ff0c7b82 */ /* 0x000e220000000a00 */
[----:B------:R-:W-:Y:S01]  /*07a0*/  FSETP.NEU.AND P0, PT, R22, RZ, PT ;  /* 0x000000ff1600720b */ /* 0x000fe20003f0d000 */
[----:B------:R-:W-:Y:S01]  /*07b0*/  BSSY.RECONVERGENT B0, `(.L_x_10) ;  /* 0x000000d000007945 */ /* 0x000fe20003800200 */
[----:B------:R-:W-:-:S05]  /*07c0*/  MOV R16, R2 ;  /* 0x0000000200107202 */ /* 0x000fca0000000f00 */
[----:B------:R-:W1:Y:S01]  /*07d0*/  LDC.64 R10, c[0x0][0x380] ;  /* 0x0000e000ff0a7b82 */ /* 0x000e620000000a00 */
[----:B------:R-:W-:-:S04]  /*07e0*/  LOP3.LUT R14, R15, 0x7ff00000, RZ, 0xc0, !PT ;  /* 0x7ff000000f0e7812 */ /* 0x000fc800078ec0ff */
[----:B------:R-:W-:Y:S02]  /*07f0*/  ISETP.NE.AND P1, PT, R14, 0x7ff00000, PT ;  /* 0x7ff000000e00780c */ /* 0x000fe40003f25270 */
[----:B------:R-:W-:-:S11]  /*0800*/  @!P0 CS2R R16, SRZ ;  /* 0x0000000000108805 */ /* 0x000fd6000001ff00 */
[----:B------:R-:W-:Y:S05]  /*0810*/  @P1 BRA `(.L_x_11) ;  /* 0x0000000000181947 */ /* 0x000fea0003800000 */
[----:B------:R-:W-:-:S13]  /*0820*/  FSETP.NAN.AND P0, PT, R22, R22, PT ;  /* 0x000000161600720b */ /* 0x000fda0003f08000 */
[----:B------:R-:W-:Y:S01]  /*0830*/  @P0 DADD R16, R8, 2 ;  /* 0x4000000008100429 */ /* 0x000fe20000000000 */
[----:B------:R-:W-:Y:S10]  /*0840*/  @P0 BRA `(.L_x_11) ;  /* 0x00000000000c0947 */ /* 0x000ff40003800000 */
[----:B------:R-:W-:-:S14]  /*0850*/  DSETP.NEU.AND P0, PT, |R8|, +INF , PT ;  /* 0x7ff000000800742a */ /* 0x000fdc0003f0d200 */
[----:B------:R-:W-:Y:S01]  /*0860*/  @!P0 MOV R16, 0x0 ;  /* 0x0000000000108802 */ /* 0x000fe20000000f00 */
[----:B------:R-:W-:-:S07]  /*0870*/  @!P0 IMAD.MOV.U32 R17, RZ, RZ, 0x7ff00000 ;  /* 0x7ff00000ff118424 */ /* 0x000fce00078e00ff */
.L_x_11:
[----:B------:R-:W-:Y:S05]  /*0880*/  BSYNC.RECONVERGENT B0 ;  /* 0x0000000000007941 */ /* 0x000fea0003800200 */
.L_x_10:
[----:B------:R-:W2:Y:S01]  /*0890*/  F2F.F32.F64 R16, R16 ;  /* 0x0000001000107310 */ /* 0x000ea20000301000 */
[----:B------:R-:W-:Y:S01]  /*08a0*/  IADD3 R8, PT, PT, R3, R5, RZ ;  /* 0x0000000503087210 */ /* 0x000fe20007ffe0ff */
[----:B0-----:R-:W-:Y:S01]  /*08b0*/  IMAD.WIDE.U32 R12, R5, 0x4, R12 ;  /* 0x00000004050c7825 */ /* 0x001fe200078e000c */
[----:B------:R-:W-:-:S03]  /*08c0*/  FSETP.NEU.AND P0, PT, R22, 1, PT ;  /* 0x3f8000001600780b */ /* 0x000fc60003f0d000 */
[----:B-1----:R-:W-:Y:S01]  /*08d0*/  IMAD.WIDE.U32 R10, R8, 0x4, R10 ;  /* 0x00000004080a7825 */ /* 0x002fe200078e000a */
[----:B--2---:R-:W-:-:S05]  /*08e0*/  FSEL R5, R16, 1, P0 ;  /* 0x3f80000010057808 */ /* 0x004fca0000000000 */
[----:B------:R0:W-:Y:S04]  /*08f0*/  STG.E desc[UR8][R12.64], R5 ;  /* 0x000000050c007986 */ /* 0x0001e8000c101908 */
        /* <DEDUP_REMOVED lines=15> */
.L_x_13:
[----:B------:R-:W0:Y:S02]  /*09f0*/  MUFU.RCP R5, R0 ;  /* 0x0000000000057308 */ /* 0x000e240000001000 */
[----:B0-----:R-:W-:-:S04]  /*0a00*/  FFMA R2, R0, R5, -1 ;  /* 0xbf80000000027423 */ /* 0x001fc80000000005 */
[----:B------:R-:W-:-:S04]  /*0a10*/  FADD.FTZ R2, -R2, -RZ ;  /* 0x800000ff02027221 */ /* 0x000fc80000010100 */
[----:B------:R-:W-:-:S07]  /*0a20*/  FFMA R0, R5, R2, R5 ;  /* 0x0000000205007223 */ /* 0x000fce0000000005 */
.L_x_14:
[----:B------:R-:W-:Y:S05]  /*0a30*/  BSYNC.RECONVERGENT B1 ;  /* 0x0000000000017941 */ /* 0x000fea0003800200 */
.L_x_12:
        /* <DEDUP_REMOVED lines=9> */
.L_x_15:
[----:B------:R-:W-:Y:S01]  /*0ad0*/  DADD R14, R28, 2 ;  /* 0x400000001c0e7429 */ /* 0x000fe20000000000 */
[----:B------:R-:W0:Y:S01]  /*0ae0*/  LDC.64 R12, c[0x0][0x388] ;  /* 0x0000e200ff0c7b82 */ /* 0x000e220000000a00 */
[----:B------:R-:W-:Y:S01]  /*0af0*/  FSETP.NEU.AND P0, PT, R5, RZ, PT ;  /* 0x000000ff0500720b */ /* 0x000fe20003f0d000 */
[----:B------:R-:W-:Y:S01]  /*0b00*/  BSSY.RECONVERGENT B0, `(.L_x_16) ;  /* 0x000000d000007945 */ /* 0x000fe20003800200 */
[----:B------:R-:W-:-:S05]  /*0b10*/  IMAD.MOV.U32 R16, RZ, RZ, R2 ;  /* 0x000000ffff107224 */ /* 0x000fca00078e0002 */
        /* <DEDUP_REMOVED lines=9> */
[----:B------:R-:W-:Y:S02]  /*0bb0*/  @!P0 MOV R16, 0x0 ;  /* 0x0000000000108802 */ /* 0x000fe40000000f00 */
[----:B------:R-:W-:-:S07]  /*0bc0*/  @!P0 MOV R17, 0x7ff00000 ;  /* 0x7ff0000000118802 */ /* 0x000fce0000000f00 */
.L_x_17:
[----:B------:R-:W-:Y:S05]  /*0bd0*/  BSYNC.RECONVERGENT B0 ;  /* 0x0000000000007941 */ /* 0x000fea0003800200 */
.L_x_16:
[----:B------:R-:W2:Y:S01]  /*0be0*/  F2F.F32.F64 R16, R16 ;  /* 0x0000001000107310 */ /* 0x000ea20000301000 */
[----:B------:R-:W-:Y:S01]  /*0bf0*/  FSETP.NEU.AND P0, PT, R5, 1, PT ;  /* 0x3f8000000500780b */ /* 0x000fe20003f0d000 */
[----:B0-----:R-:W-:Y:S01]  /*0c00*/  IMAD.WIDE.U32 R12, R8, 0x4, R12 ;  /* 0x00000004080c7825 */ /* 0x001fe200078e000c */
[----:B------:R-:W-:-:S05]  /*0c10*/  IADD3 R5, PT, PT, R3, R8, RZ ;  /* 0x0000000803057210 */ /* 0x000fca0007ffe0ff */
        /* <DEDUP_REMOVED lines=17> */
[----:B------:R-:W-:Y:S01]  /*0d30*/  IMAD.MOV.U32 R11, RZ, RZ, R0 ;  /* 0x000000ffff0b7224 */ /* 0x000fe200078e0000 */
[----:B------:R-:W-:Y:S06]  /*0d40*/  BRA `(.L_x_20) ;  /* 0x0000000000107947 */ /* 0x000fec0003800000 */
.L_x_19:
[----:B------:R-:W0:Y:S02]  /*0d50*/  MUFU.RCP R11, R0 ;  /* 0x00000000000b7308 */ /* 0x000e240000001000 */
[----:B0-----:R-:W-:-:S04]  /*0d60*/  FFMA R2, R0, R11, -1 ;  /* 0xbf80000000027423 */ /* 0x001fc8000000000b */
[----:B------:R-:W-:-:S04]  /*0d70*/  FADD.FTZ R2, -R2, -RZ ;  /* 0x800000ff02027221 */ /* 0x000fc80000010100 */
[----:B------:R-:W-:-:S07]  /*0d80*/  FFMA R11, R11, R2, R11 ;  /* 0x000000020b0b7223 */ /* 0x000fce000000000b */
.L_x_20:
[----:B------:R-:W-:Y:S05]  /*0d90*/  BSYNC.RECONVERGENT B1 ;  /* 0x0000000000017941 */ /* 0x000fea0003800200 */
.L_x_18:
[----:B------:R-:W0:Y:S01]  /*0da0*/  LDCU UR5, c[0x0][0x398] ;  /* 0x00007300ff0577ac */ /* 0x000e220008000800 */
[----:B------:R-:W1:Y:S01]  /*0db0*/  LDC.64 R8, c[0x0][0x388] ;  /* 0x0000e200ff087b82 */ /* 0x000e620000000a00 */
[----:B0-----:R-:W-:Y:S01]  /*0dc0*/  ISETP.NE.AND P0, PT, RZ, UR5, PT ;  /* 0x00000005ff007c0c */ /* 0x001fe2000bf05270 */
[----:B-1----:R-:W-:-:S05]  /*0dd0*/  IMAD.WIDE.U32 R8, R5, 0x4, R8 ;  /* 0x0000000405087825 */ /* 0x002fca00078e0008 */
[----:B------:R0:W-:Y:S07]  /*0de0*/  STG.E desc[UR8][R8.64], R11 ;  /* 0x0000000b08007986 */ /* 0x0001ee000c101908 */
[----:B------:R-:W-:Y:S05]  /*0df0*/  @!P0 EXIT ;  /* 0x000000000000894d */ /* 0x000fea0003800000 */
[----:B------:R-:W-:Y:S01]  /*0e00*/  UISETP.GE.U32.AND UP0, UPT, UR5, 0x8, UPT ;  /* 0x000000080500788c */ /* 0x000fe2000bf06070 */
[----:B------:R-:W-:Y:S01]  /*0e10*/  IADD3 R5, PT, PT, R7, 0x5, RZ ;  /* 0x0000000507057810 */ /* 0x000fe20007ffe0ff */
[----:B------:R-:W-:Y:S01]  /*0e20*/  ULOP3.LUT UR6, UR5, 0x7, URZ, 0xc0, !UPT ;  /* 0x0000000705067892 */ /* 0x000fe2000f8ec0ff */
[----:B------:R-:W-:-:S06]  /*0e30*/  UMOV UR4, URZ ;  /* 0x000000ff00047c82 */ /* 0x000fcc0008000000 */
[----:B------:R-:W-:Y:S05]  /*0e40*/  BRA.U !UP0, `(.L_x_21) ;  /* 0x0000000d08a47547 */ /* 0x000fea000b800000 */
[----:B------:R-:W1:Y:S01]  /*0e50*/  LDCU.64 UR10, c[0x0][0x390] ;  /* 0x00007200ff0a77ac */ /* 0x000e620008000a00 */
[----:B------:R-:W2:Y:S01]  /*0e60*/  LDC.64 R18, c[0x0][0x380] ;  /* 0x0000e000ff127b82 */ /* 0x000ea20000000a00 */
[C---:B0-----:R-:W-:Y:S01]  /*0e70*/  IADD3 R9, PT, PT, R7.reuse, 0x6, RZ ;  /* 0x0000000607097810 */ /* 0x041fe20007ffe0ff */
[C---:B------:R-:W-:Y:S01]  /*0e80*/  VIADD R25, R7.reuse, 0x9 ;  /* 0x0000000907197836 */ /* 0x040fe20000000000 */
[C---:B------:R-:W-:Y:S01]  /*0e90*/  IADD3 R11, PT, PT, R7.reuse, 0x7, RZ ;  /* 0x00000007070b7810 */ /* 0x040fe20007ffe0ff */
[----:B------:R-:W-:Y:S01]  /*0ea0*/  ULOP3.LUT UR4, UR5, 0xfffffff8, URZ, 0xc0, !UPT ;  /* 0xfffffff805047892 */ /* 0x000fe2000f8ec0ff */
[C---:B------:R-:W-:Y:S02]  /*0eb0*/  IADD3 R21, PT, PT, R7.reuse, 0x8, RZ ;  /* 0x0000000807157810 */ /* 0x040fe40007ffe0ff */
[C---:B------:R-:W-:Y:S01]  /*0ec0*/  IADD3 R27, PT, PT, R7.reuse, 0xa, RZ ;  /* 0x0000000a071b7810 */ /* 0x040fe20007ffe0ff */
[----:B------:R-:W0:Y:S01]  /*0ed0*/  LDC.64 R16, c[0x0][0x388] ;  /* 0x0000e200ff107b82 */ /* 0x000e220000000a00 */
[C---:B------:R-:W-:Y:S01]  /*0ee0*/  IADD3 R29, PT, PT, R7.reuse, 0xb, RZ ;  /* 0x0000000b071d7810 */ /* 0x040fe20007ffe0ff */
[----:B------:R-:W-:Y:S01]  /*0ef0*/  UIADD3 UR5, UPT, UPT, -UR4, URZ, URZ ;  /* 0x000000ff04057290 */ /* 0x000fe2000fffe1ff */
[----:B------:R-:W-:-:S05]  /*0f00*/  IADD3 R7, PT, PT, R7, 0xc, RZ ;  /* 0x0000000c07077810 */ /* 0x000fca0007ffe0ff */
[----:B------:R-:W3:Y:S01]  /*0f10*/  LDC.64 R14, c[0x0][0x380] ;  /* 0x0000e000ff0e7b82 */ /* 0x000ee20000000a00 */
[--C-:B-1----:R-:W-:Y:S02]  /*0f20*/  IMAD R10, R25, UR11, R6.reuse ;  /* 0x0000000b190a7c24 */ /* 0x102fe4000f8e0206 */
[--C-:B------:R-:W-:Y:S02]  /*0f30*/  IMAD R20, R27, UR11, R6.reuse ;  /* 0x0000000b1b147c24 */ /* 0x100fe4000f8e0206 */
[--C-:B------:R-:W-:Y:S02]  /*0f40*/  IMAD R0, R9, UR11, R6.reuse ;  /* 0x0000000b09007c24 */ /* 0x100fe4000f8e0206 */
[--C-:B------:R-:W-:Y:S01]  /*0f50*/  IMAD R2, R11, UR11, R6.reuse ;  /* 0x0000000b0b027c24 */ /* 0x100fe2000f8e0206 */
[----:B------:R-:W1:Y:S01]  /*0f60*/  LDC.64 R12, c[0x0][0x388] ;  /* 0x0000e200ff0c7b82 */ /* 0x000e620000000a00 */
[--C-:B------:R-:W-:Y:S02]  /*0f70*/  IMAD R8, R21, UR11, R6.reuse ;  /* 0x0000000b15087c24 */ /* 0x100fe4000f8e0206 */
[----:B------:R-:W-:-:S02]  /*0f80*/  IMAD R22, R29, UR11, R6 ;  /* 0x0000000b1d167c24 */ /* 0x000fc4000f8e0206 */
[--C-:B------:R-:W-:Y:S02]  /*0f90*/  IMAD R24, R7, UR11, R6.reuse ;  /* 0x0000000b07187c24 */ /* 0x100fe4000f8e0206 */
[----:B------:R-:W-:Y:S02]  /*0fa0*/  IMAD R26, R5, UR11, R6 ;  /* 0x0000000b051a7c24 */ /* 0x000fe4000f8e0206 */
[--C-:B------:R-:W-:Y:S02]  /*0fb0*/  IMAD R9, R10, UR10, R23.reuse ;  /* 0x0000000a0a097c24 */ /* 0x100fe4000f8e0217 */
[--C-:B------:R-:W-:Y:S02]  /*0fc0*/  IMAD R10, R20, UR10, R23.reuse ;  /* 0x0000000a140a7c24 */ /* 0x100fe4000f8e0217 */
[--C-:B------:R-:W-:Y:S02]  /*0fd0*/  IMAD R6, R0, UR10, R23.reuse ;  /* 0x0000000a00067c24 */ /* 0x100fe4000f8e0217 */
[----:B------:R-:W-:-:S02]  /*0fe0*/  IMAD R7, R2, UR10, R23 ;  /* 0x0000000a02077c24 */ /* 0x000fc4000f8e0217 */
[--C-:B------:R-:W-:Y:S02]  /*0ff0*/  IMAD R8, R8, UR10, R23.reuse ;  /* 0x0000000a08087c24 */ /* 0x100fe4000f8e0217 */
[--C-:B------:R-:W-:Y:S02]  /*1000*/  IMAD R11, R22, UR10, R23.reuse ;  /* 0x0000000a160b7c24 */ /* 0x100fe4000f8e0217 */
[--C-:B------:R-:W-:Y:S02]  /*1010*/  IMAD R20, R24, UR10, R23.reuse ;  /* 0x0000000a18147c24 */ /* 0x100fe4000f8e0217 */
[----:B------:R-:W-:-:S07]  /*1020*/  IMAD R23, R26, UR10, R23 ;  /* 0x0000000a1a177c24 */ /* 0x000fce000f8e0217 */
.L_x_46:
[----:B---34-:R-:W-:-:S06]  /*1030*/  IMAD.WIDE.U32 R24, R23, 0x4, R14 ;  /* 0x0000000417187825 */ /* 0x018fcc00078e000e */
[----:B------:R-:W3:Y:S01]  /*1040*/  LDG.E R24, desc[UR8][R24.64] ;  /* 0x0000000818187981 */ /* 0x000ee2000c1e1900 */
[----:B------:R-:W-:Y:S01]  /*1050*/  BSSY.RECONVERGENT B1, `(.L_x_22) ;  /* 0x0000013000017945 */ /* 0x000fe20003800200 */
[----:B---3--:R-:W-:-:S05]  /*1060*/  FMUL R0, R24, -1.4426950216293334961 ;  /* 0xbfb8aa3b18007820 */ /* 0x008fca0000400000 */
[----:B------:R-:W-:-:S13]  /*1070*/  FSETP.GEU.AND P0, PT, R0, -126, PT ;  /* 0xc2fc00000000780b */ /* 0x000fda0003f0e000 */
[----:B------:R-:W-:-:S04]  /*1080*/  @!P0 FMUL R0, R0, 0.5 ;  /* 0x3f00000000008820 */ /* 0x000fc80000400000 */
[----:B------:R-:W3:Y:S02]  /*1090*/  MUFU.EX2 R2, R0 ;  /* 0x0000000000027308 */ /* 0x000ee40000000800 */
[----:B---3--:R-:W-:-:S04]  /*10a0*/  @!P0 FMUL R2, R2, R2 ;  /* 0x0000000202028220 */ /* 0x008fc80000400000 */
[----:B------:R-:W-:-:S05]  /*10b0*/  FADD R27, R2, 1 ;  /* 0x3f800000021b7421 */ /* 0x000fca0000000000 */
[----:B------:R-:W-:-:S04]  /*10c0*/  IADD3 R2, PT, PT, R27, 0x1800000, RZ ;  /* 0x018000001b027810 */ /* 0x000fc80007ffe0ff */
[----:B------:R-:W-:-:S04]  /*10d0*/  LOP3.LUT R2, R2, 0x7f800000, RZ, 0xc0, !PT ;  /* 0x7f80000002027812 */ /* 0x000fc800078ec0ff */
[----:B------:R-:W-:-:S13]  /*10e0*/  ISETP.GT.U32.AND P0, PT, R2, 0x1ffffff, PT ;  /* 0x01ffffff0200780c */ /* 0x000fda0003f04070 */
[----:B------:R-:W-:Y:S05]  /*10f0*/  @P0 BRA `(.L_x_23) ;  /* 0x0000000000100947 */ /* 0x000fea0003800000 */
[----:B------:R-:W-:Y:S01]  /*1100*/  IMAD.MOV.U32 R0, RZ, RZ, R27 ;  /* 0x000000ffff007224 */ /* 0x000fe200078e001b */
[----:B------:R-:W-:-:S07]  /*1110*/  MOV R2, 0x1130 ;  /* 0x0000113000027802 */ /* 0x000fce0000000f00 */
[----:B012---:R-:W-:Y:S05]  /*1120*/  CALL.REL.NOINC `($__internal_0_$__cuda_sm20_rcp_rn_f32_slowpath) ;  /* 0x0000001800307944 */ /* 0x007fea0003c00000 */
[----:B------:R-:W-:Y:S05]  /*1130*/  BRA `(.L_x_24) ;  /* 0x0000000000107947 */ /* 0x000fea0003800000 */
.L_x_23:
[----:B------:R-:W3:Y:S02]  /*1140*/  MUFU.RCP R0, R27 ;  /* 0x0000001b00007308 */ /* 0x000ee40000001000 */
[----:B---3--:R-:W-:-:S04]  /*1150*/  FFMA R2, R27, R0, -1 ;  /* 0xbf8000001b027423 */ /* 0x008fc80000000000 */
[----:B------:R-:W-:-:S04]  /*1160*/  FADD.FTZ R21, -R2, -RZ ;  /* 0x800000ff02157221 */ /* 0x000fc80000010100 */
[----:B------:R-:W-:-:S07]  /*1170*/  FFMA R0, R0, R21, R0 ;  /* 0x0000001500007223 */ /* 0x000fce0000000000 */
.L_x_24:
[----:B------:R-:W-:Y:S05]  /*1180*/  BSYNC.RECONVERGENT B1 ;  /* 0x0000000000017941 */ /* 0x000fea0003800200 */
.L_x_22:
[----:B0-----:R-:W-:-:S04]  /*1190*/  IMAD.WIDE.U32 R26, R23, 0x4, R16 ;  /* 0x00000004171a7825 */ /* 0x001fc800078e0010 */
[----:B--2---:R-:W-:Y:S01]  /*11a0*/  IMAD.WIDE.U32 R24, R6, 0x4, R18 ;  /* 0x0000000406187825 */ /* 0x004fe200078e0012 */
[----:B------:R0:W-:Y:S05]  /*11b0*/  STG.E desc[UR8][R26.64], R0 ;  /* 0x000000001a007986 */ /* 0x0001ea000c101908 */
[----:B------:R-:W2:Y:S01]  /*11c0*/  LDG.E R24, desc[UR8][R24.64] ;  /* 0x0000000818187981 */ /* 0x000ea2000c1e1900 */
[----:B------:R-:W-:Y:S01]  /*11d0*/  BSSY.RECONVERGENT B1, `(.L_x_25) ;  /* 0x0000013000017945 */ /* 0x000fe20003800200 */
[----:B--2---:R-:W-:-:S05]  /*11e0*/  FMUL R2, R24, -1.4426950216293334961 ;  /* 0xbfb8aa3b18027820 */ /* 0x004fca0000400000 */
[----:B------:R-:W-:-:S13]  /*11f0*/  FSETP.GEU.AND P0, PT, R2, -126, PT ;  /* 0xc2fc00000200780b */ /* 0x000fda0003f0e000 */
[----:B------:R-:W-:-:S04]  /*1200*/  @!P0 FMUL R2, R2, 0.5 ;  /* 0x3f00000002028820 */ /* 0x000fc80000400000 */
[----:B------:R-:W2:Y:S02]  /*1210*/  MUFU.EX2 R21, R2 ;  /* 0x0000000200157308 */ /* 0x000ea40000000800 */
[----:B--2---:R-:W-:-:S04]  /*1220*/  @!P0 FMUL R21, R21, R21 ;  /* 0x0000001515158220 */ /* 0x004fc80000400000 */
[----:B------:R-:W-:-:S05]  /*1230*/  FADD R29, R21, 1 ;  /* 0x3f800000151d7421 */ /* 0x000fca0000000000 */
[----:B------:R-:W-:-:S04]  /*1240*/  IADD3 R21, PT, PT, R29, 0x1800000, RZ ;  /* 0x018000001d157810 */ /* 0x000fc80007ffe0ff */
[----:B------:R-:W-:-:S04]  /*1250*/  LOP3.LUT R21, R21, 0x7f800000, RZ, 0xc0, !PT ;  /* 0x7f80000015157812 */ /* 0x000fc800078ec0ff */
[----:B------:R-:W-:-:S13]  /*1260*/  ISETP.GT.U32.AND P0, PT, R21, 0x1ffffff, PT ;  /* 0x01ffffff1500780c */ /* 0x000fda0003f04070 */
[----:B0-----:R-:W-:Y:S05]  /*1270*/  @P0 BRA `(.L_x_26) ;  /* 0x0000000000100947 */ /* 0x001fea0003800000 */
[----:B------:R-:W-:Y:S02]  /*1280*/  MOV R0, R29 ;  /* 0x0000001d00007202 */ /* 0x000fe40000000f00 */
[----:B------:R-:W-:-:S07]  /*1290*/  MOV R2, 0x12b0 ;  /* 0x000012b000027802 */ /* 0x000fce0000000f00 */
[----:B-1----:R-:W-:Y:S05]  /*12a0*/  CALL.REL.NOINC `($__internal_0_$__cuda_sm20_rcp_rn_f32_slowpath) ;  /* 0x0000001400d07944 */ /* 0x002fea0003c00000 */
[----:B------:R-:W-:Y:S05]  /*12b0*/  BRA `(.L_x_27) ;  /* 0x0000000000107947 */ /* 0x000fea0003800000 */
.L_x_26:
[----:B------:R-:W0:Y:S02]  /*12c0*/  MUFU.RCP R0, R29 ;  /* 0x0000001d00007308 */ /* 0x000e240000001000 */
[----:B0-----:R-:W-:-:S04]  /*12d0*/  FFMA R2, R29, R0, -1 ;  /* 0xbf8000001d027423 */ /* 0x001fc80000000000 */
[----:B------:R-:W-:-:S04]  /*12e0*/  FADD.FTZ R21, -R2, -RZ ;  /* 0x800000ff02157221 */ /* 0x000fc80000010100 */
[----:B------:R-:W-:-:S07]  /*12f0*/  FFMA R0, R0, R21, R0 ;  /* 0x0000001500007223 */ /* 0x000fce0000000000 */
.L_x_27:
[----:B------:R-:W-:Y:S05]  /*1300*/  BSYNC.RECONVERGENT B1 ;  /* 0x0000000000017941 */ /* 0x000fea0003800200 */
.L_x_25:
[----:B------:R-:W-:-:S04]  /*1310*/  IMAD.WIDE.U32 R26, R6, 0x4, R16 ;  /* 0x00000004061a7825 */ /* 0x000fc800078e0010 */
[----:B------:R-:W-:Y:S01]  /*1320*/  IMAD.WIDE.U32 R24, R7, 0x4, R18 ;  /* 0x0000000407187825 */ /* 0x000fe200078e0012 */
        /* <DEDUP_REMOVED lines=17> */
.L_x_29:
[----:B------:R-:W0:Y:S02]  /*1440*/  MUFU.RCP R0, R29 ;  /* 0x0000001d00007308 */ /* 0x000e240000001000 */
[----:B0-----:R-:W-:-:S04]  /*1450*/  FFMA R2, R29, R0, -1 ;  /* 0xbf8000001d027423 */ /* 0x001fc80000000000 */
[----:B------:R-:W-:-:S04]  /*1460*/  FADD.FTZ R21, -R2, -RZ ;  /* 0x800000ff02157221 */ /* 0x000fc80000010100 */
[----:B------:R-:W-:-:S07]  /*1470*/  FFMA R0, R0, R21, R0 ;  /* 0x0000001500007223 */ /* 0x000fce0000000000 */
.L_x_30:
[----:B------:R-:W-:Y:S05]  /*1480*/  BSYNC.RECONVERGENT B1 ;  /* 0x0000000000017941 */ /* 0x000fea0003800200 */
.L_x_28:
        /* <DEDUP_REMOVED lines=10> */
[----:B------:R-:W-:-:S04]  /*1530*/  FADD R29, R21, 1 ;  /* 0x3f800000151d7421 */ /* 0x000fc80000000000 */
[----:B------:R-:W-:-:S05]  /*1540*/  VIADD R21, R29, 0x1800000 ;  /* 0x018000001d157836 */ /* 0x000fca0000000000 */
[----:B------:R-:W-:-:S04]  /*1550*/  LOP3.LUT R21, R21, 0x7f800000, RZ, 0xc0, !PT ;  /* 0x7f80000015157812 */ /* 0x000fc800078ec0ff */
[----:B------:R-:W-:-:S13]  /*1560*/  ISETP.GT.U32.AND P0, PT, R21, 0x1ffffff, PT ;  /* 0x01ffffff1500780c */ /* 0x000fda0003f04070 */
[----:B0-----:R-:W-:Y:S05]  /*1570*/  @P0 BRA `(.L_x_32) ;  /* 0x0000000000100947 */ /* 0x001fea0003800000 */
[----:B------:R-:W-:Y:S02]  /*1580*/  MOV R0, R29 ;  /* 0x0000001d00007202 */ /* 0x000fe40000000f00 */
[----:B------:R-:W-:-:S07]  /*1590*/  MOV R2, 0x15b0 ;  /* 0x000015b000027802 */ /* 0x000fce0000000f00 */
[----:B-1----:R-:W-:Y:S05]  /*15a0*/  CALL.REL.NOINC `($__internal_0_$__cuda_sm20_rcp_rn_f32_slowpath) ;  /* 0x0000001400107944 */ /* 0x002fea0003c00000 */
[----:B------:R-:W-:Y:S05]  /*15b0*/  BRA `(.L_x_33) ;  /* 0x0000000000107947 */ /* 0x000fea0003800000 */
.L_x_32:
[----:B------:R-:W0:Y:S02]  /*15c0*/  MUFU.RCP R0, R29 ;  /* 0x0000001d00007308 */ /* 0x000e240000001000 */
[----:B0-----:R-:W-:-:S04]  /*15d0*/  FFMA R2, R29, R0, -1 ;  /* 0xbf8000001d027423 */ /* 0x001fc80000000000 */
[----:B------:R-:W-:-:S04]  /*15e0*/  FADD.FTZ R21, -R2, -RZ ;  /* 0x800000ff02157221 */ /* 0x000fc80000010100 */
[----:B------:R-:W-:-:S07]  /*15f0*/  FFMA R0, R0, R21, R0 ;  /* 0x0000001500007223 */ /* 0x000fce0000000000 */
.L_x_33:
[----:B------:R-:W-:Y:S05]  /*1600*/  BSYNC.RECONVERGENT B1 ;  /* 0x0000000000017941 */ /* 0x000fea0003800200 */
.L_x_31:
        /* <DEDUP_REMOVED lines=19> */
.L_x_35:
[----:B------:R-:W0:Y:S02]  /*1740*/  MUFU.RCP R0, R29 ;  /* 0x0000001d00007308 */ /* 0x000e240000001000 */
[----:B0-----:R-:W-:-:S04]  /*1750*/  FFMA R2, R29, R0, -1 ;  /* 0xbf8000001d027423 */ /* 0x001fc80000000000 */
[----:B------:R-:W-:-:S04]  /*1760*/  FADD.FTZ R21, -R2, -RZ ;  /* 0x800000ff02157221 */ /* 0x000fc80000010100 */
[----:B------:R-:W-:-:S07]  /*1770*/  FFMA R0, R0, R21, R0 ;  /* 0x0000001500007223 */ /* 0x000fce0000000000 */
.L_x_36:
[----:B------:R-:W-:Y:S05]  /*1780*/  BSYNC.RECONVERGENT B1 ;  /* 0x0000000000017941 */ /* 0x000fea0003800200 */
.L_x_34:
        /* <DEDUP_REMOVED lines=15> */
[----:B------:R-:W-:Y:S01]  /*1880*/  IMAD.MOV.U32 R0, RZ, RZ, R29 ;  /* 0x000000ffff007224 */ /* 0x000fe200078e001d */
[----:B------:R-:W-:-:S07]  /*1890*/  MOV R2, 0x18b0 ;  /* 0x000018b000027802 */ /* 0x000fce0000000f00 */
[----:B-1----:R-:W-:Y:S05]  /*18a0*/  CALL.REL.NOINC `($__internal_0_$__cuda_sm20_rcp_rn_f32_slowpath) ;  /* 0x0000001000507944 */ /* 0x002fea0003c00000 */
[----:B------:R-:W-:Y:S05]  /*18b0*/  BRA `(.L_x_39) ;  /* 0x0000000000107947 */ /* 0x000fea0003800000 */
.L_x_38:
[----:B------:R-:W0:Y:S02]  /*18c0*/  MUFU.RCP R0, R29 ;  /* 0x0000001d00007308 */ /* 0x000e240000001000 */
[----:B0-----:R-:W-:-:S04]  /*18d0*/  FFMA R2, R29, R0, -1 ;  /* 0xbf8000001d027423 */ /* 0x001fc80000000000 */
[----:B------:R-:W-:-:S04]  /*18e0*/  FADD.FTZ R21, -R2, -RZ ;  /* 0x800000ff02157221 */ /* 0x000fc80000010100 */
[----:B------:R-:W-:-:S07]  /*18f0*/  FFMA R0, R0, R21, R0 ;  /* 0x0000001500007223 */ /* 0x000fce0000000000 */
.L_x_39:
[----:B------:R-:W-:Y:S05]  /*1900*/  BSYNC.RECONVERGENT B1 ;  /* 0x0000000000017941 */ /* 0x000fea0003800200 */
.L_x_37:
        /* <DEDUP_REMOVED lines=19> */
.L_x_41:
[----:B------:R-:W0:Y:S02]  /*1a40*/  MUFU.RCP R0, R29 ;  /* 0x0000001d00007308 */ /* 0x000e240000001000 */
[----:B0-----:R-:W-:-:S04]  /*1a50*/  FFMA R2, R29, R0, -1 ;  /* 0xbf8000001d027423 */ /* 0x001fc80000000000 */
[----:B------:R-:W-:-:S04]  /*1a60*/  FADD.FTZ R21, -R2, -RZ ;  /* 0x800000ff02157221 */ /* 0x000fc80000010100 */
[----:B------:R-:W-:-:S07]  /*1a70*/  FFMA R0, R0, R21, R0 ;  /* 0x0000001500007223 */ /* 0x000fce0000000000 */
.L_x_42:
[----:B------:R-:W-:Y:S05]  /*1a80*/  BSYNC.RECONVERGENT B1 ;  /* 0x0000000000017941 */ /* 0x000fea0003800200 */
.L_x_40:
        /* <DEDUP_REMOVED lines=19> */
.L_x_44:
[----:B------:R-:W0:Y:S02]  /*1bc0*/  MUFU.RCP R0, R29 ;  /* 0x0000001d00007308 */ /* 0x000e240000001000 */
[----:B0-----:R-:W-:-:S04]  /*1bd0*/  FFMA R2, R29, R0, -1 ;  /* 0xbf8000001d027423 */ /* 0x001fc80000000000 */
[----:B------:R-:W-:-:S04]  /*1be0*/  FADD.FTZ R21, -R2, -RZ ;  /* 0x800000ff02157221 */ /* 0x000fc80000010100 */
[----:B------:R-:W-:-:S07]  /*1bf0*/  FFMA R0, R0, R21, R0 ;  /* 0x0000001500007223 */ /* 0x000fce0000000000 */
.L_x_45:
[----:B------:R-:W-:Y:S05]  /*1c00*/  BSYNC.RECONVERGENT B1 ;  /* 0x0000000000017941 */ /* 0x000fea0003800200 */
.L_x_43:
[----:B-1----:R-:W-:Y:S01]  /*1c10*/  IMAD.WIDE.U32 R24, R20, 0x4, R12 ;  /* 0x0000000414187825 */ /* 0x002fe200078e000c */
[----:B------:R-:W-:Y:S01]  /*1c20*/  UIADD3 UR5, UPT, UPT, UR5, 0x8, URZ ;  /* 0x0000000805057890 */ /* 0x000fe2000fffe0ff */
[C---:B------:R-:W-:Y:S02]  /*1c30*/  LEA R6, R3.reuse, R6, 0x3 ;  /* 0x0000000603067211 */ /* 0x040fe400078e18ff */
[C---:B------:R-:W-:Y:S01]  /*1c40*/  IMAD R7, R3.reuse, 0x8, R7 ;  /* 0x0000000803077824 */ /* 0x040fe200078e0207 */
[----:B------:R4:W-:Y:S01]  /*1c50*/  STG.E desc[UR8][R24.64], R0 ;  /* 0x0000000018007986 */ /* 0x0009e2000c101908 */
[----:B------:R-:W-:Y:S01]  /*1c60*/  UISETP.NE.AND UP0, UPT, UR5, URZ, UPT ;  /* 0x000000ff0500728c */ /* 0x000fe2000bf05270 */
[C---:B------:R-:W-:Y:S01]  /*1c70*/  LEA R8, R3.reuse, R8, 0x3 ;  /* 0x0000000803087211 */ /* 0x040fe200078e18ff */
[C---:B------:R-:W-:Y:S01]  /*1c80*/  IMAD R20, R3.reuse, 0x8, R20 ;  /* 0x0000000803147824 */ /* 0x040fe200078e0214 */
[C---:B------:R-:W-:Y:S02]  /*1c90*/  LEA R9, R3.reuse, R9, 0x3 ;  /* 0x0000000903097211 */ /* 0x040fe400078e18ff */
[----:B------:R-:W-:-:S02]  /*1ca0*/  LEA R10, R3, R10, 0x3 ;  /* 0x0000000a030a7211 */ /* 0x000fc400078e18ff */
[C---:B------:R-:W-:Y:S02]  /*1cb0*/  LEA R11, R3.reuse, R11, 0x3 ;  /* 0x0000000b030b7211 */ /* 0x040fe400078e18ff */
[----:B------:R-:W-:Y:S01]  /*1cc0*/  LEA R23, R3, R23, 0x3 ;  /* 0x0000001703177211 */ /* 0x000fe200078e18ff */
[----:B------:R-:W-:Y:S06]  /*1cd0*/  BRA.U UP0, `(.L_x_46) ;  /* 0xfffffff100d47547 */ /* 0x000fec000b83ffff */
.L_x_21:
[----:B------:R-:W-:-:S13]  /*1ce0*/  ISETP.NE.AND P0, PT, RZ, UR6, PT ;  /* 0x00000006ff007c0c */ /* 0x000fda000bf05270 */
[----:B------:R-:W-:Y:S05]  /*1cf0*/  @!P0 EXIT ;  /* 0x000000000000894d */ /* 0x000fea0003800000 */
[----:B------:R-:W1:Y:S01]  /*1d00*/  LDCU UR5, c[0x0][0x398] ;  /* 0x00007300ff0577ac */ /* 0x000e620008000800 */
[----:B------:R-:W-:Y:S02]  /*1d10*/  UISETP.GE.U32.AND UP0, UPT, UR6, 0x4, UPT ;  /* 0x000000040600788c */ /* 0x000fe4000bf06070 */
[----:B-1----:R-:W-:-:S07]  /*1d20*/  ULOP3.LUT UR5, UR5, 0x3, URZ, 0xc0, !UPT ;  /* 0x0000000305057892 */ /* 0x002fce000f8ec0ff */
[----:B------:R-:W-:Y:S05]  /*1d30*/  BRA.U !UP0, `(.L_x_47) ;  /* 0x0000000508b87547 */ /* 0x000fea000b800000 */
[----:B0-----:R-:W0:Y:S01]  /*1d40*/  LDC.64 R8, c[0x0][0x380] ;  /* 0x0000e000ff087b82 */ /* 0x001e220000000a00 */
[----:B------:R-:W-:-:S05]  /*1d50*/  IADD3 R7, PT, PT, R5, UR4, RZ ;  /* 0x0000000405077c10 */ /* 0x000fca000fffe0ff */
[----:B------:R-:W-:-:S04]  /*1d60*/  IMAD R7, R3, R7, R4 ;  /* 0x0000000703077224 */ /* 0x000fc800078e0204 */
[----:B0-----:R-:W-:-:S06]  /*1d70*/  IMAD.WIDE.U32 R8, R7, 0x4, R8 ;  /* 0x0000000407087825 */ /* 0x001fcc00078e0008 */
[----:B------:R-:W4:Y:S01]  /*1d80*/  LDG.E R8, desc[UR8][R8.64] ;  /* 0x0000000808087981 */ /* 0x000f22000c1e1900 */
[----:B------:R-:W-:Y:S01]  /*1d90*/  BSSY.RECONVERGENT B1, `(.L_x_48) ;  /* 0x0000013000017945 */ /* 0x000fe20003800200 */
[----:B----4-:R-:W-:-:S05]  /*1da0*/  FMUL R0, R8, -1.4426950216293334961 ;  /* 0xbfb8aa3b08007820 */ /* 0x010fca0000400000 */
        /* <DEDUP_REMOVED lines=9> */
[----:B------:R-:W-:Y:S02]  /*1e40*/  MOV R0, R11 ;  /* 0x0000000b00007202 */ /* 0x000fe40000000f00 */
[----:B------:R-:W-:-:S07]  /*1e50*/  MOV R2, 0x1e70 ;  /* 0x00001e7000027802 */ /* 0x000fce0000000f00 */
[----:B------:R-:W-:Y:S05]  /*1e60*/  CALL.REL.NOINC `($__internal_0_$__cuda_sm20_rcp_rn_f32_slowpath) ;  /* 0x0000000800e07944 */ /* 0x000fea0003c00000 */
[----:B------:R-:W-:Y:S05]  /*1e70*/  BRA `(.L_x_50) ;  /* 0x0000000000107947 */ /* 0x000fea0003800000 */
.L_x_49:
[----:B------:R-:W0:Y:S02]  /*1e80*/  MUFU.RCP R0, R11 ;  /* 0x0000000b00007308 */ /* 0x000e240000001000 */
[----:B0-----:R-:W-:-:S04]  /*1e90*/  FFMA R2, R11, R0, -1 ;  /* 0xbf8000000b027423 */ /* 0x001fc80000000000 */
[----:B------:R-:W-:-:S04]  /*1ea0*/  FADD.FTZ R9, -R2, -RZ ;  /* 0x800000ff02097221 */ /* 0x000fc80000010100 */
[----:B------:R-:W-:-:S07]  /*1eb0*/  FFMA R0, R0, R9, R0 ;  /* 0x0000000900007223 */ /* 0x000fce0000000000 */
.L_x_50:
[----:B------:R-:W-:Y:S05]  /*1ec0*/  BSYNC.RECONVERGENT B1 ;  /* 0x0000000000017941 */ /* 0x000fea0003800200 */
.L_x_48:
[----:B------:R-:W0:Y:S01]  /*1ed0*/  LDC.64 R8, c[0x0][0x388] ;  /* 0x0000e200ff087b82 */ /* 0x000e220000000a00 */
[----:B------:R-:W-:-:S07]  /*1ee0*/  IADD3 R6, PT, PT, R3, R7, RZ ;  /* 0x0000000703067210 */ /* 0x000fce0007ffe0ff */
[----:B------:R-:W1:Y:S01]  /*1ef0*/  LDC.64 R10, c[0x0][0x380] ;  /* 0x0000e000ff0a7b82 */ /* 0x000e620000000a00 */
[----:B0-----:R-:W-:-:S05]  /*1f00*/  IMAD.WIDE.U32 R8, R7, 0x4, R8 ;  /* 0x0000000407087825 */ /* 0x001fca00078e0008 */
[----:B------:R0:W-:Y:S01]  /*1f10*/  STG.E desc[UR8][R8.64], R0 ;  /* 0x0000000008007986 */ /* 0x0001e2000c101908 */
[----:B-1----:R-:W-:-:S06]  /*1f20*/  IMAD.WIDE.U32 R10, R6, 0x4, R10 ;  /* 0x00000004060a7825 */ /* 0x002fcc00078e000a */
        /* <DEDUP_REMOVED lines=12> */
[----:B------:R-:W-:Y:S01]  /*1ff0*/  IMAD.MOV.U32 R0, RZ, RZ, R13 ;  /* 0x000000ffff007224 */ /* 0x000fe200078e000d */
[----:B------:R-:W-:-:S07]  /*2000*/  MOV R2, 0x2020 ;  /* 0x0000202000027802 */ /* 0x000fce0000000f00 */
[----:B------:R-:W-:Y:S05]  /*2010*/  CALL.REL.NOINC `($__internal_0_$__cuda_sm20_rcp_rn_f32_slowpath) ;  /* 0x0000000800747944 */ /* 0x000fea0003c00000 */
[----:B------:R-:W-:Y:S05]  /*2020*/  BRA `(.L_x_53) ;  /* 0x0000000000107947 */ /* 0x000fea0003800000 */
.L_x_52:
[----:B------:R-:W0:Y:S02]  /*2030*/  MUFU.RCP R0, R13 ;  /* 0x0000000d00007308 */ /* 0x000e240000001000 */
[----:B0-----:R-:W-:-:S04]  /*2040*/  FFMA R2, R13, R0, -1 ;  /* 0xbf8000000d027423 */ /* 0x001fc80000000000 */
[----:B------:R-:W-:-:S04]  /*2050*/  FADD.FTZ R7, -R2, -RZ ;  /* 0x800000ff02077221 */ /* 0x000fc80000010100 */
[----:B------:R-:W-:-:S07]  /*2060*/  FFMA R0, R0, R7, R0 ;  /* 0x0000000700007223 */ /* 0x000fce0000000000 */
.L_x_53:
[----:B------:R-:W-:Y:S05]  /*2070*/  BSYNC.RECONVERGENT B1 ;  /* 0x0000000000017941 */ /* 0x000fea0003800200 */
.L_x_51:
        /* <DEDUP_REMOVED lines=18> */
[----:B------:R-:W-:Y:S02]  /*21a0*/  MOV R0, R13 ;  /* 0x0000000d00007202 */ /* 0x000fe40000000f00 */
[----:B------:R-:W-:-:S07]  /*21b0*/  MOV R2, 0x21d0 ;  /* 0x000021d000027802 */ /* 0x000fce0000000f00 */
[----:B------:R-:W-:Y:S05]  /*21c0*/  CALL.REL.NOINC `($__internal_0_$__cuda_sm20_rcp_rn_f32_slowpath) ;  /* 0x0000000800087944 */ /* 0x000fea0003c00000 */
[----:B------:R-:W-:Y:S05]  /*21d0*/  BRA `(.L_x_56) ;  /* 0x0000000000107947 */ /* 0x000fea0003800000 */
.L_x_55:
[----:B------:R-:W0:Y:S02]  /*21e0*/  MUFU.RCP R0, R13 ;  /* 0x0000000d00007308 */ /* 0x000e240000001000 */
[----:B0-----:R-:W-:-:S04]  /*21f0*/  FFMA R2, R13, R0, -1 ;  /* 0xbf8000000d027423 */ /* 0x001fc80000000000 */
[----:B------:R-:W-:-:S04]  /*2200*/  FADD.FTZ R9, -R2, -RZ ;  /* 0x800000ff02097221 */ /* 0x000fc80000010100 */
[----:B------:R-:W-:-:S07]  /*2210*/  FFMA R0, R0, R9, R0 ;  /* 0x0000000900007223 */ /* 0x000fce0000000000 */
.L_x_56:
[----:B------:R-:W-:Y:S05]  /*2220*/  BSYNC.RECONVERGENT B1 ;  /* 0x0000000000017941 */ /* 0x000fea0003800200 */
.L_x_54:
        /* <DEDUP_REMOVED lines=22> */
.L_x_58:
[----:B------:R-:W0:Y:S02]  /*2390*/  MUFU.RCP R0, R13 ;  /* 0x0000000d00007308 */ /* 0x000e240000001000 */
[----:B0-----:R-:W-:-:S04]  /*23a0*/  FFMA R2, R13, R0, -1 ;  /* 0xbf8000000d027423 */ /* 0x001fc80000000000 */
[----:B------:R-:W-:-:S04]  /*23b0*/  FADD.FTZ R7, -R2, -RZ ;  /* 0x800000ff02077221 */ /* 0x000fc80000010100 */
[----:B------:R-:W-:-:S07]  /*23c0*/  FFMA R0, R0, R7, R0 ;  /* 0x0000000700007223 */ /* 0x000fce0000000000 */
.L_x_59:
[----:B------:R-:W-:Y:S05]  /*23d0*/  BSYNC.RECONVERGENT B1 ;  /* 0x0000000000017941 */ /* 0x000fea0003800200 */
.L_x_57:
[----:B------:R-:W0:Y:S01]  /*23e0*/  LDC.64 R8, c[0x0][0x388] ;  /* 0x0000e200ff087b82 */ /* 0x000e220000000a00 */
[----:B------:R-:W-:Y:S01]  /*23f0*/  UIADD3 UR4, UPT, UPT, UR4, 0x4, URZ ;  /* 0x0000000404047890 */ /* 0x000fe2000fffe0ff */
[----:B0-----:R-:W-:-:S05]  /*2400*/  IMAD.WIDE.U32 R6, R6, 0x4, R8 ;  /* 0x0000000406067825 */ /* 0x001fca00078e0008 */
[----:B------:R1:W-:Y:S06]  /*2410*/  STG.E desc[UR8][R6.64], R0 ;  /* 0x0000000006007986 */ /* 0x0003ec000c101908 */
.L_x_47:
[----:B------:R-:W-:-:S13]  /*2420*/  ISETP.NE.AND P0, PT, RZ, UR5, PT ;  /* 0x00000005ff007c0c */ /* 0x000fda000bf05270 */
[----:B------:R-:W-:Y:S05]  /*2430*/  @!P0 EXIT ;  /* 0x000000000000894d */ /* 0x000fea0003800000 */
[----:B------:R-:W-:-:S09]  /*2440*/  UISETP.NE.AND UP0, UPT, UR5, 0x1, UPT ;  /* 0x000000010500788c */ /* 0x000fd2000bf05270 */
[----:B------:R-:W-:Y:S05]  /*2450*/  BRA.U !UP0, `(.L_x_60) ;  /* 0x0000000108e07547 */ /* 0x000fea000b800000 */
[----:B0-----:R-:W0:Y:S01]  /*2460*/  LDC.64 R8, c[0x0][0x380] ;  /* 0x0000e000ff087b82 */ /* 0x001e220000000a00 */
[----:B-1----:R-:W-:-:S05]  /*2470*/  IADD3 R6, PT, PT, R5, UR4, RZ ;  /* 0x0000000405067c10 */ /* 0x002fca000fffe0ff */
        /* <DEDUP_REMOVED lines=18> */
.L_x_62:
[----:B------:R-:W0:Y:S02]  /*25a0*/  MUFU.RCP R0, R11 ;  /* 0x0000000b00007308 */ /* 0x000e240000001000 */
[----:B0-----:R-:W-:-:S04]  /*25b0*/  FFMA R2, R11, R0, -1 ;  /* 0xbf8000000b027423 */ /* 0x001fc80000000000 */
[----:B------:R-:W-:-:S04]  /*25c0*/  FADD.FTZ R7, -R2, -RZ ;  /* 0x800000ff02077221 */ /* 0x000fc80000010100 */
[----:B------:R-:W-:-:S07]  /*25d0*/  FFMA R0, R0, R7, R0 ;  /* 0x0000000700007223 */ /* 0x000fce0000000000 */
.L_x_63:
[----:B------:R-:W-:Y:S05]  /*25e0*/  BSYNC.RECONVERGENT B1 ;  /* 0x0000000000017941 */ /* 0x000fea0003800200 */
.L_x_61:
        /* <DEDUP_REMOVED lines=22> */
.L_x_65:
[----:B------:R-:W0:Y:S02]  /*2750*/  MUFU.RCP R0, R13 ;  /* 0x0000000d00007308 */ /* 0x000e240000001000 */
[----:B0-----:R-:W-:-:S04]  /*2760*/  FFMA R2, R13, R0, -1 ;  /* 0xbf8000000d027423 */ /* 0x001fc80000000000 */
[----:B------:R-:W-:-:S04]  /*2770*/  FADD.FTZ R9, -R2, -RZ ;  /* 0x800000ff02097221 */ /* 0x000fc80000010100 */
[----:B------:R-:W-:-:S07]  /*2780*/  FFMA R0, R0, R9, R0 ;  /* 0x0000000900007223 */ /* 0x000fce0000000000 */
.L_x_66:
[----:B------:R-:W-:Y:S05]  /*2790*/  BSYNC.RECONVERGENT B1 ;  /* 0x0000000000017941 */ /* 0x000fea0003800200 */
.L_x_64:
[----:B------:R-:W0:Y:S01]  /*27a0*/  LDC.64 R8, c[0x0][0x388] ;  /* 0x0000e200ff087b82 */ /* 0x000e220000000a00 */
[----:B------:R-:W-:Y:S01]  /*27b0*/  UIADD3 UR4, UPT, UPT, UR4, 0x2, URZ ;  /* 0x0000000204047890 */ /* 0x000fe2000fffe0ff */
[----:B0-----:R-:W-:-:S05]  /*27c0*/  IMAD.WIDE.U32 R6, R7, 0x4, R8 ;  /* 0x0000000407067825 */ /* 0x001fca00078e0008 */
[----:B------:R2:W-:Y:S06]  /*27d0*/  STG.E desc[UR8][R6.64], R0 ;  /* 0x0000000006007986 */ /* 0x0005ec000c101908 */
.L_x_60:
[----:B-12-4-:R-:W1:Y:S02]  /*27e0*/  LDC R0, c[0x0][0x398] ;  /* 0x0000e600ff007b82 */ /* 0x016e640000000800 */
[----:B-1----:R-:W-:-:S04]  /*27f0*/  LOP3.LUT R0, R0, 0x1, RZ, 0xc0, !PT ;  /* 0x0000000100007812 */ /* 0x002fc800078ec0ff */
[----:B------:R-:W-:-:S13]  /*2800*/  ISETP.NE.U32.AND P0, PT, R0, 0x1, PT ;  /* 0x000000010000780c */ /* 0x000fda0003f05070 */
[----:B------:R-:W-:Y:S05]  /*2810*/  @P0 EXIT ;  /* 0x000000000000094d */ /* 0x000fea0003800000 */
[----:B------:R-:W1:Y:S01]  /*2820*/  LDC.64 R6, c[0x0][0x380] ;  /* 0x0000e000ff067b82 */ /* 0x000e620000000a00 */
[----:B------:R-:W-:-:S05]  /*2830*/  IADD3 R5, PT, PT, R5, UR4, RZ ;  /* 0x0000000405057c10 */ /* 0x000fca000fffe0ff */
[----:B------:R-:W-:-:S04]  /*2840*/  IMAD R3, R3, R5, R4 ;  /* 0x0000000503037224 */ /* 0x000fc800078e0204 */
        /* <DEDUP_REMOVED lines=12> */
[----:B------:R-:W-:Y:S05]  /*2910*/  @P0 BRA `(.L_x_68) ;  /* 0x0000000000100947 */ /* 0x000fea0003800000 */
[----:B------:R-:W-:Y:S02]  /*2920*/  MOV R0, R7 ;  /* 0x0000000700007202 */ /* 0x000fe40000000f00 */
[----:B------:R-:W-:-:S07]  /*2930*/  MOV R2, 0x2950 ;  /* 0x0000295000027802 */ /* 0x000fce0000000f00 */
[----:B0-----:R-:W-:Y:S05]  /*2940*/  CALL.REL.NOINC `($__internal_0_$__cuda_sm20_rcp_rn_f32_slowpath) ;  /* 0x0000000000287944 */ /* 0x001fea0003c00000 */
[----:B------:R-:W-:Y:S05]  /*2950*/  BRA `(.L_x_69) ;  /* 0x0000000000107947 */ /* 0x000fea0003800000 */
.L_x_68:
[----:B------:R-:W1:Y:S02]  /*2960*/  MUFU.RCP R0, R7 ;  /* 0x0000000700007308 */ /* 0x000e640000001000 */
[----:B-1----:R-:W-:-:S04]  /*2970*/  FFMA R2, R7, R0, -1 ;  /* 0xbf80000007027423 */ /* 0x002fc80000000000 */
[----:B------:R-:W-:-:S04]  /*2980*/  FADD.FTZ R5, -R2, -RZ ;  /* 0x800000ff02057221 */ /* 0x000fc80000010100 */
[----:B------:R-:W-:-:S07]  /*2990*/  FFMA R0, R0, R5, R0 ;  /* 0x0000000500007223 */ /* 0x000fce0000000000 */
.L_x_69:
[----:B------:R-:W-:Y:S05]  /*29a0*/  BSYNC.RECONVERGENT B1 ;  /* 0x0000000000017941 */ /* 0x000fea0003800200 */
.L_x_67:
[----:B------:R-:W1:Y:S02]  /*29b0*/  LDC.64 R4, c[0x0][0x388] ;  /* 0x0000e200ff047b82 */ /* 0x000e640000000a00 */
[----:B-1----:R-:W-:-:S05]  /*29c0*/  IMAD.WIDE.U32 R2, R3, 0x4, R4 ;  /* 0x0000000403027825 */ /* 0x002fca00078e0004 */
[----:B------:R-:W-:Y:S01]  /*29d0*/  STG.E desc[UR8][R2.64], R0 ;  /* 0x0000000002007986 */ /* 0x000fe2000c101908 */
[----:B------:R-:W-:Y:S05]  /*29e0*/  EXIT ;  /* 0x000000000000794d */ /* 0x000fea0003800000 */
        .weak           $__internal_0_$__cuda_sm20_rcp_rn_f32_slowpath
        .type           $__internal_0_$__cuda_sm20_rcp_rn_f32_slowpath,@function
        .size           $__internal_0_$__cuda_sm20_rcp_rn_f32_slowpath,($_Z14gpuYoloLayer_rPKfPfjjjjf$__internal_accurate_pow - $__internal_0_$__cuda_sm20_rcp_rn_f32_slowpath)
$__internal_0_$__cuda_sm20_rcp_rn_f32_slowpath:
[----:B------:R-:W-:Y:S01]  /*29f0*/  SHF.L.U32 R21, R0, 0x1, RZ ;  /* 0x0000000100157819 */ /* 0x000fe200000006ff */
[----:B------:R-:W-:Y:S03]  /*2a00*/  BSSY.RECONVERGENT B0, `(.L_x_70) ;  /* 0x0000030000007945 */ /* 0x000fe60003800200 */
[----:B------:R-:W-:-:S04]  /*2a10*/  SHF.R.U32.HI R21, RZ, 0x18, R21 ;  /* 0x00000018ff157819 */ /* 0x000fc80000011615 */
[----:B------:R-:W-:-:S13]  /*2a20*/  ISETP.NE.U32.AND P0, PT, R21, RZ, PT ;  /* 0x000000ff1500720c */ /* 0x000fda0003f05070 */
[----:B------:R-:W-:Y:S05]  /*2a30*/  @P0 BRA `(.L_x_71) ;  /* 0x0000000000280947 */ /* 0x000fea0003800000 */
[----:B------:R-:W-:-:S04]  /*2a40*/  SHF.L.U32 R21, R0, 0x1, RZ ;  /* 0x0000000100157819 */ /* 0x000fc800000006ff */
[----:B------:R-:W-:-:S13]  /*2a50*/  ISETP.NE.AND P0, PT, R21, RZ, PT ;  /* 0x000000ff1500720c */ /* 0x000fda0003f05270 */
[----:B------:R-:W-:Y:S02]  /*2a60*/  @P0 FFMA R22, R0, 1.84467440737095516160e+19, RZ ;  /* 0x5f80000000160823 */ /* 0x000fe400000000ff */
[----:B------:R-:W-:Y:S08]  /*2a70*/  @!P0 MUFU.RCP R0, R0 ;  /* 0x0000000000008308 */ /* 0x000ff00000001000 */
[----:B------:R-:W0:Y:S02]  /*2a80*/  @P0 MUFU.RCP R21, R22 ;  /* 0x0000001600150308 */ /* 0x000e240000001000 */
[----:B0-----:R-:W-:-:S04]  /*2a90*/  @P0 FFMA R22, R22, R21, -1 ;  /* 0xbf80000016160423 */ /* 0x001fc80000000015 */
[----:B------:R-:W-:-:S04]  /*2aa0*/  @P0 FADD.FTZ R22, -R22, -RZ ;  /* 0x800000ff16160221 */ /* 0x000fc80000010100 */
[----:B------:R-:W-:-:S04]  /*2ab0*/  @P0 FFMA R22, R21, R22, R21 ;  /* 0x0000001615160223 */ /* 0x000fc80000000015 */
[----:B------:R-:W-:Y:S01]  /*2ac0*/  @P0 FFMA R0, R22, 1.84467440737095516160e+19, RZ ;  /* 0x5f80000016000823 */ /* 0x000fe200000000ff */
[----:B------:R-:W-:Y:S06]  /*2ad0*/  BRA `(.L_x_72) ;  /* 0x0000000000887947 */ /* 0x000fec0003800000 */
.L_x_71:
[----:B------:R-:W-:-:S05]  /*2ae0*/  VIADD R22, R21, 0xffffff03 ;  /* 0xffffff0315167836 */ /* 0x000fca0000000000 */
[----:B------:R-:W-:-:S13]  /*2af0*/  ISETP.GT.U32.AND P0, PT, R22, 0x1, PT ;  /* 0x000000011600780c */ /* 0x000fda0003f04070 */
[----:B------:R-:W-:Y:S05]  /*2b00*/  @P0 BRA `(.L_x_73) ;  /* 0x0000000000780947 */ /* 0x000fea0003800000 */
[----:B------:R-:W-:Y:S02]  /*2b10*/  LOP3.LUT R25, R0, 0x7fffff, RZ, 0xc0, !PT ;  /* 0x007fffff00197812 */ /* 0x000fe400078ec0ff */
[----:B------:R-:W-:Y:S02]  /*2b20*/  IADD3 R21, PT, PT, R21, -0xfc, RZ ;  /* 0xffffff0415157810 */ /* 0x000fe40007ffe0ff */
[----:B------:R-:W-:-:S04]  /*2b30*/  LOP3.LUT R25, R25, 0x3f800000, RZ, 0xfc, !PT ;  /* 0x3f80000019197812 */ /* 0x000fc800078efcff */
[----:B------:R-:W0:Y:S02]  /*2b40*/  MUFU.RCP R24, R25 ;  /* 0x0000001900187308 */ /* 0x000e240000001000 */
[----:B0-----:R-:W-:-:S04]  /*2b50*/  FFMA R26, R25, R24, -1 ;  /* 0xbf800000191a7423 */ /* 0x001fc80000000018 */
[----:B------:R-:W-:-:S04]  /*2b60*/  FADD.FTZ R26, -R26, -RZ ;  /* 0x800000ff1a1a7221 */ /* 0x000fc80000010100 */
[CCC-:B------:R-:W-:Y:S01]  /*2b70*/  FFMA.RM R25, R24.reuse, R26.reuse, R24.reuse ;  /* 0x0000001a18197223 */ /* 0x1c0fe20000004018 */
[----:B------:R-:W-:-:S04]  /*2b80*/  FFMA.RP R24, R24, R26, R24 ;  /* 0x0000001a18187223 */ /* 0x000fc80000008018 */
[C---:B------:R-:W-:Y:S02]  /*2b90*/  LOP3.LUT R26, R25.reuse, 0x7fffff, RZ, 0xc0, !PT ;  /* 0x007fffff191a7812 */ /* 0x040fe400078ec0ff */
[----:B------:R-:W-:Y:S01]  /*2ba0*/  FSETP.NEU.FTZ.AND P0, PT, R25, R24, PT ;  /* 0x000000181900720b */ /* 0x000fe20003f1d000 */
[----:B------:R-:W-:-:S05]  /*2bb0*/  HFMA2 R24, -RZ, RZ, 0, 1.78813934326171875e-07 ;  /* 0x00000003ff187431 */ /* 0x000fca00000001ff */
[----:B------:R-:W-:Y:S02]  /*2bc0*/  SHF.L.U32 R25, R24, R22, RZ ;  /* 0x0000001618197219 */ /* 0x000fe400000006ff */
[----:B------:R-:W-:Y:S02]  /*2bd0*/  LOP3.LUT R24, R26, 0x800000, RZ, 0xfc, !PT ;  /* 0x008000001a187812 */ /* 0x000fe400078efcff */
[----:B------:R-:W-:Y:S02]  /*2be0*/  SEL R26, RZ, 0xffffffff, !P0 ;  /* 0xffffffffff1a7807 */ /* 0x000fe40004000000 */
[----:B------:R-:W-:Y:S02]  /*2bf0*/  LOP3.LUT R25, R25, R24, RZ, 0xc0, !PT ;  /* 0x0000001819197212 */ /* 0x000fe400078ec0ff */
[----:B------:R-:W-:Y:S02]  /*2c00*/  IADD3 R26, PT, PT, -R26, RZ, RZ ;  /* 0x000000ff1a1a7210 */ /* 0x000fe40007ffe1ff */
[----:B------:R-:W-:-:S02]  /*2c10*/  SHF.R.U32.HI R25, RZ, R22, R25 ;  /* 0x00000016ff197219 */ /* 0x000fc40000011619 */
[--C-:B------:R-:W-:Y:S02]  /*2c20*/  LOP3.LUT P1, RZ, R26, R22, R24.reuse, 0xf8, !PT ;  /* 0x000000161aff7212 */ /* 0x100fe4000782f818 */
[C---:B------:R-:W-:Y:S02]  /*2c30*/  LOP3.LUT P0, RZ, R25.reuse, 0x1, RZ, 0xc0, !PT ;  /* 0x0000000119ff7812 */ /* 0x040fe4000780c0ff */
[----:B------:R-:W-:Y:S02]  /*2c40*/  LOP3.LUT P2, RZ, R25, 0x2, RZ, 0xc0, !PT ;  /* 0x0000000219ff7812 */ /* 0x000fe4000784c0ff */
[----:B------:R-:W-:Y:S02]  /*2c50*/  SHF.R.U32.HI R21, RZ, R21, R24 ;  /* 0x00000015ff157219 */ /* 0x000fe40000011618 */
[----:B------:R-:W-:Y:S02]  /*2c60*/  PLOP3.LUT P0, PT, P0, P1, P2, 0xe0, 0x0 ;  /* 0x000000000000781c */ /* 0x000fe40000703c20 */
[----:B------:R-:W-:-:S02]  /*2c70*/  LOP3.LUT P1, RZ, R0, 0x7fffff, RZ, 0xc0, !PT ;  /* 0x007fffff00ff7812 */ /* 0x000fc4000782c0ff */
[----:B------:R-:W-:-:S04]  /*2c80*/  SEL R22, RZ, 0x1, !P0 ;  /* 0x00000001ff167807 */ /* 0x000fc80004000000 */
[----:B------:R-:W-:-:S04]  /*2c90*/  IADD3 R22, PT, PT, -R22, RZ, RZ ;  /* 0x000000ff16167210 */ /* 0x000fc80007ffe1ff */
[----:B------:R-:W-:-:S13]  /*2ca0*/  ISETP.GE.AND P0, PT, R22, RZ, PT ;  /* 0x000000ff1600720c */ /* 0x000fda0003f06270 */
[----:B------:R-:W-:-:S05]  /*2cb0*/  @!P0 IADD3 R21, PT, PT, R21, 0x1, RZ ;  /* 0x0000000115158810 */ /* 0x000fca0007ffe0ff */
[----:B------:R-:W-:-:S05]  /*2cc0*/  @!P1 IMAD.SHL.U32 R21, R21, 0x2, RZ ;  /* 0x0000000215159824 */ /* 0x000fca00078e00ff */
[----:B------:R-:W-:Y:S01]  /*2cd0*/  LOP3.LUT R0, R21, 0x80000000, R0, 0xf8, !PT ;  /* 0x8000000015007812 */ /* 0x000fe200078ef800 */
[----:B------:R-:W-:Y:S06]  /*2ce0*/  BRA `(.L_x_72) ;  /* 0x0000000000047947 */ /* 0x000fec0003800000 */
.L_x_73:
[----:B------:R-:W0:Y:S02]  /*2cf0*/  MUFU.RCP R0, R0 ;  /* 0x0000000000007308 */ /* 0x000e240000001000 */
.L_x_72:
[----:B------:R-:W-:Y:S05]  /*2d00*/  BSYNC.RECONVERGENT B0 ;  /* 0x0000000000007941 */ /* 0x000fea0003800200 */
.L_x_70:
[----:B------:R-:W-:Y:S01]  /*2d10*/  HFMA2 R25, -RZ, RZ, 0, 0 ;  /* 0x00000000ff197431 */ /* 0x000fe200000001ff */
[----:B------:R-:W-:-:S04]  /*2d20*/  MOV R24, R2 ;  /* 0x0000000200187202 */ /* 0x000fc80000000f00 */
[----:B0-----:R-:W-:Y:S05]  /*2d30*/  RET.REL.NODEC R24 `(_Z14gpuYoloLayer_rPKfPfjjjjf) ;  /* 0xffffffd018b07950 */ /* 0x001fea0003c3ffff */
        .type           $_Z14gpuYoloLayer_rPKfPfjjjjf$__internal_accurate_pow,@function
        .size           $_Z14gpuYoloLayer_rPKfPfjjjjf$__internal_accurate_pow,(.L_x_77 - $_Z14gpuYoloLayer_rPKfPfjjjjf$__internal_accurate_pow)
$_Z14gpuYoloLayer_rPKfPfjjjjf$__internal_accurate_pow:
[----:B------:R-:W-:Y:S01]  /*2d40*/  ISETP.GT.U32.AND P0, PT, R2, 0xfffff, PT ;  /* 0x000fffff0200780c */ /* 0x000fe20003f04070 */
[----:B------:R-:W-:Y:S01]  /*2d50*/  UMOV UR4, 0x7d2cafe2 ;  /* 0x7d2cafe200047882 */ /* 0x000fe20000000000 */
[----:B------:R-:W-:Y:S01]  /*2d60*/  MOV R10, R13 ;  /* 0x0000000d000a7202 */ /* 0x000fe20000000f00 */
[----:B------:R-:W-:Y:S01]  /*2d70*/  UMOV UR5, 0x3eb0f5ff ;  /* 0x3eb0f5ff00057882 */ /* 0x000fe20000000000 */
[----:B------:R-:W-:Y:S01]  /*2d80*/  MOV R11, R2 ;  /* 0x00000002000b7202 */ /* 0x000fe20000000f00 */
[----:B------:R-:W-:Y:S01]  /*2d90*/  UMOV UR6, 0x3b39803f ;  /* 0x3b39803f00067882 */ /* 0x000fe20000000000 */
[----:B------:R-:W-:Y:S01]  /*2da0*/  MOV R12, RZ ;  /* 0x000000ff000c7202 */ /* 0x000fe20000000f00 */
[----:B------:R-:W-:-:S06]  /*2db0*/  UMOV UR7, 0x3c7abc9e ;  /* 0x3c7abc9e00077882 */ /* 0x000fcc0000000000 */
[----:B------:R-:W-:Y:S01]  /*2dc0*/  @!P0 DMUL R20, R10, 1.80143985094819840000e+16 ;  /* 0x435000000a148828 */ /* 0x000fe20000000000 */
[----:B------:R-:W-:Y:S02]  /*2dd0*/  MOV R10, R2 ;  /* 0x00000002000a7202 */ /* 0x000fe40000000f00 */
[----:B------:R-:W-:-:S07]  /*2de0*/  SHF.R.U32.HI R2, RZ, 0x14, R2 ;  /* 0x00000014ff027819 */ /* 0x000fce0000011602 */
[----:B------:R-:W-:Y:S01]  /*2df0*/  @!P0 IMAD.MOV.U32 R10, RZ, RZ, R21 ;  /* 0x000000ffff0a8224 */ /* 0x000fe200078e0015 */
[----:B------:R-:W-:-:S04]  /*2e00*/  @!P0 LEA.HI R2, R21, 0xffffffca, RZ, 0xc ;  /* 0xffffffca15028811 */ /* 0x000fc800078f60ff */
[----:B------:R-:W-:-:S04]  /*2e10*/  LOP3.LUT R10, R10, 0x800fffff, RZ, 0xc0, !PT ;  /* 0x800fffff0a0a7812 */ /* 0x000fc800078ec0ff */
[----:B------:R-:W-:Y:S02]  /*2e20*/  LOP3.LUT R11, R10, 0x3ff00000, RZ, 0xfc, !PT ;  /* 0x3ff000000a0b7812 */ /* 0x000fe400078efcff */
[----:B------:R-:W-:Y:S02]  /*2e30*/  MOV R10, R13 ;  /* 0x0000000d000a7202 */ /* 0x000fe40000000f00 */
[----:B------:R-:W-:Y:S02]  /*2e40*/  ISETP.GE.U32.AND P1, PT, R11, 0x3ff6a09f, PT ;  /* 0x3ff6a09f0b00780c */ /* 0x000fe40003f26070 */
[----:B------:R-:W-:-:S11]  /*2e50*/  @!P0 MOV R10, R20 ;  /* 0x00000014000a8202 */ /* 0x000fd60000000f00 */
[----:B------:R-:W-:-:S04]  /*2e60*/  @P1 IADD3 R13, PT, PT, R11, -0x100000, RZ ;  /* 0xfff000000b0d1810 */ /* 0x000fc80007ffe0ff */
[----:B------:R-:W-:-:S06]  /*2e70*/  @P1 MOV R11, R13 ;  /* 0x0000000d000b1202 */ /* 0x000fcc0000000f00 */
[C---:B------:R-:W-:Y:S02]  /*2e80*/  DADD R14, R10.reuse, 1 ;  /* 0x3ff000000a0e7429 */ /* 0x040fe40000000000 */
[----:B------:R-:W-:-:S04]  /*2e90*/  DADD R10, R10, -1 ;  /* 0xbff000000a0a7429 */ /* 0x000fc80000000000 */
[----:B------:R-:W0:Y:S02]  /*2ea0*/  MUFU.RCP64H R13, R15 ;  /* 0x0000000f000d7308 */ /* 0x000e240000001800 */
[----:B0-----:R-:W-:-:S08]  /*2eb0*/  DFMA R14, -R14, R12, 1 ;  /* 0x3ff000000e0e742b */ /* 0x001fd0000000010c */
[----:B------:R-:W-:-:S08]  /*2ec0*/  DFMA R14, R14, R14, R14 ;  /* 0x0000000e0e0e722b */ /* 0x000fd0000000000e */
[----:B------:R-:W-:Y:S01]  /*2ed0*/  DFMA R14, R12, R14, R12 ;  /* 0x0000000e0c0e722b */ /* 0x000fe2000000000c */
[----:B------:R-:W-:Y:S01]  /*2ee0*/  IMAD.MOV.U32 R12, RZ, RZ, 0x41ad3b5a ;  /* 0x41ad3b5aff0c7424 */ /* 0x000fe200078e00ff */
[----:B------:R-:W-:-:S06]  /*2ef0*/  MOV R13, 0x3ed0f5d2 ;  /* 0x3ed0f5d2000d7802 */ /* 0x000fcc0000000f00 */
[----:B------:R-:W-:-:S08]  /*2f00*/  DMUL R26, R10, R14 ;  /* 0x0000000e0a1a7228 */ /* 0x000fd00000000000 */
[----:B------:R-:W-:-:S08]  /*2f10*/  DFMA R26, R10, R14, R26 ;  /* 0x0000000e0a1a722b */ /* 0x000fd0000000001a */
[----:B------:R-:W-:-:S08]  /*2f20*/  DMUL R24, R26, R26 ;  /* 0x0000001a1a187228 */ /* 0x000fd00000000000 */
[----:B------:R-:W-:Y:S01]  /*2f30*/  DFMA R12, R24, UR4, R12 ;  /* 0x00000004180c7c2b */ /* 0x000fe2000800000c */
[----:B------:R-:W-:Y:S01]  /*2f40*/  UMOV UR4, 0x75488a3f ;  /* 0x75488a3f00047882 */ /* 0x000fe20000000000 */
[----:B------:R-:W-:-:S06]  /*2f50*/  UMOV UR5, 0x3ef3b20a ;  /* 0x3ef3b20a00057882 */ /* 0x000fcc0000000000 */
[----:B------:R-:W-:Y:S01]  /*2f60*/  DFMA R18, R24, R12, UR4 ;  /* 0x0000000418127e2b */ /* 0x000fe2000800000c */
[----:B------:R-:W-:Y:S01]  /*2f70*/  UMOV UR4, 0xe4faecd5 ;  /* 0xe4faecd500047882 */ /* 0x000fe20000000000 */
[----:B------:R-:W-:Y:S01]  /*2f80*/  UMOV UR5, 0x3f1745cd ;  /* 0x3f1745cd00057882 */ /* 0x000fe20000000000 */
[----:B------:R-:W-:-:S05]  /*2f90*/  DADD R12, R10, -R26 ;  /* 0x000000000a0c7229 */ /* 0x000fca000000081a */
[----:B------:R-:W-:Y:S01]  /*2fa0*/  DFMA R18, R24, R18, UR4 ;  /* 0x0000000418127e2b */ /* 0x000fe20008000012 */
[----:B------:R-:W-:Y:S01]  /*2fb0*/  UMOV UR4, 0x258a578b ;  /* 0x258a578b00047882 */ /* 0x000fe20000000000 */
[----:B------:R-:W-:Y:S01]  /*2fc0*/  UMOV UR5, 0x3f3c71c7 ;  /* 0x3f3c71c700057882 */ /* 0x000fe20000000000 */
[----:B------:R-:W-:-:S05]  /*2fd0*/  DADD R12, R12, R12 ;  /* 0x000000000c0c7229 */ /* 0x000fca000000000c */
[----:B------:R-:W-:Y:S01]  /*2fe0*/  DFMA R18, R24, R18, UR4 ;  /* 0x0000000418127e2b */ /* 0x000fe20008000012 */
[----:B------:R-:W-:Y:S01]  /*2ff0*/  UMOV UR4, 0x9242b910 ;  /* 0x9242b91000047882 */ /* 0x000fe20000000000 */
[----:B------:R-:W-:Y:S01]  /*3000*/  UMOV UR5, 0x3f624924 ;  /* 0x3f62492400057882 */ /* 0x000fe20000000000 */
[----:B------:R-:W-:-:S05]  /*3010*/  DFMA R12, R10, -R26, R12 ;  /* 0x8000001a0a0c722b */ /* 0x000fca000000000c */
[----:B------:R-:W-:Y:S01]  /*3020*/  DFMA R18, R24, R18, UR4 ;  /* 0x0000000418127e2b */ /* 0x000fe20008000012 */
[----:B------:R-:W-:Y:S01]  /*3030*/  UMOV UR4, 0x99999dfb ;  /* 0x99999dfb00047882 */ /* 0x000fe20000000000 */
[----:B------:R-:W-:Y:S01]  /*3040*/  UMOV UR5, 0x3f899999 ;  /* 0x3f89999900057882 */ /* 0x000fe20000000000 */
[----:B------:R-:W-:Y:S02]  /*3050*/  DMUL R12, R14, R12 ;  /* 0x0000000c0e0c7228 */ /* 0x000fe40000000000 */
[----:B------:R-:W-:-:S03]  /*3060*/  DMUL R14, R26, R26 ;  /* 0x0000001a1a0e7228 */ /* 0x000fc60000000000 */
[----:B------:R-:W-:Y:S01]  /*3070*/  DFMA R18, R24, R18, UR4 ;  /* 0x0000000418127e2b */ /* 0x000fe20008000012 */
[----:B------:R-:W-:Y:S01]  /*3080*/  UMOV UR4, 0x55555555 ;  /* 0x5555555500047882 */ /* 0x000fe20000000000 */
[----:B------:R-:W-:-:S03]  /*3090*/  UMOV UR5, 0x3fb55555 ;  /* 0x3fb5555500057882 */ /* 0x000fc60000000000 */
[----:B------:R-:W-:Y:S02]  /*30a0*/  IADD3 R21, PT, PT, R13, 0x100000, RZ ;  /* 0x001000000d157810 */ /* 0x000fe40007ffe0ff */
[----:B------:R-:W-:Y:S01]  /*30b0*/  MOV R20, R12 ;  /* 0x0000000c00147202 */ /* 0x000fe20000000f00 */
[----:B------:R-:W-:-:S08]  /*30c0*/  DFMA R10, R24, R18, UR4 ;  /* 0x00000004180a7e2b */ /* 0x000fd00008000012 */
[----:B------:R-:W-:Y:S01]  /*30d0*/  DADD R16, -R10, UR4 ;  /* 0x000000040a107e29 */ /* 0x000fe20008000100 */
[----:B------:R-:W-:Y:S01]  /*30e0*/  UMOV UR4, 0xb9e7b0 ;  /* 0x00b9e7b000047882 */ /* 0x000fe20000000000 */
[----:B------:R-:W-:-:S06]  /*30f0*/  UMOV UR5, 0x3c46a4cb ;  /* 0x3c46a4cb00057882 */ /* 0x000fcc0000000000 */
[----:B------:R-:W-:Y:S02]  /*3100*/  DFMA R16, R24, R18, R16 ;  /* 0x000000121810722b */ /* 0x000fe40000000010 */
[C---:B------:R-:W-:Y:S02]  /*3110*/  DFMA R18, R26.reuse, R26, -R14 ;  /* 0x0000001a1a12722b */ /* 0x040fe4000000080e */
[----:B------:R-:W-:-:S06]  /*3120*/  DMUL R24, R26, R14 ;  /* 0x0000000e1a187228 */ /* 0x000fcc0000000000 */
[----:B------:R-:W-:Y:S02]  /*3130*/  DFMA R18, R26, R20, R18 ;  /* 0x000000141a12722b */ /* 0x000fe40000000012 */
[----:B------:R-:W-:Y:S01]  /*3140*/  DADD R20, R16, -UR4 ;  /* 0x8000000410147e29 */ /* 0x000fe20008000000 */
[----:B------:R-:W-:Y:S01]  /*3150*/  UMOV UR4, 0x80000000 ;  /* 0x8000000000047882 */ /* 0x000fe20000000000 */
[----:B------:R-:W-:Y:S01]  /*3160*/  DFMA R16, R26, R14, -R24 ;  /* 0x0000000e1a10722b */ /* 0x000fe20000000818 */
[----:B------:R-:W-:-:S07]  /*3170*/  UMOV UR5, 0x43300000 ;  /* 0x4330000000057882 */ /* 0x000fce0000000000 */
[----:B------:R-:W-:Y:S02]  /*3180*/  DFMA R16, R12, R14, R16 ;  /* 0x0000000e0c10722b */ /* 0x000fe40000000010 */
[----:B------:R-:W-:-:S06]  /*3190*/  DADD R14, R10, R20 ;  /* 0x000000000a0e7229 */ /* 0x000fcc0000000014 */
[----:B------:R-:W-:Y:S02]  /*31a0*/  DFMA R16, R26, R18, R16 ;  /* 0x000000121a10722b */ /* 0x000fe40000000010 */
[----:B------:R-:W-:Y:S02]  /*31b0*/  DADD R18, R10, -R14 ;  /* 0x000000000a127229 */ /* 0x000fe4000000080e */
[----:B------:R-:W-:-:S06]  /*31c0*/  DMUL R10, R14, R24 ;  /* 0x000000180e0a7228 */ /* 0x000fcc0000000000 */
[----:B------:R-:W-:Y:S02]  /*31d0*/  DADD R20, R20, R18 ;  /* 0x0000000014147229 */ /* 0x000fe40000000012 */
[----:B------:R-:W-:-:S08]  /*31e0*/  DFMA R18, R14, R24, -R10 ;  /* 0x000000180e12722b */ /* 0x000fd0000000080a */
[----:B------:R-:W-:-:S08]  /*31f0*/  DFMA R16, R14, R16, R18 ;  /* 0x000000100e10722b */ /* 0x000fd00000000012 */
[----:B------:R-:W-:-:S08]  /*3200*/  DFMA R20, R20, R24, R16 ;  /* 0x000000181414722b */ /* 0x000fd00000000010 */
[----:B------:R-:W-:-:S08]  /*3210*/  DADD R16, R10, R20 ;  /* 0x000000000a107229 */ /* 0x000fd00000000014 */
[--C-:B------:R-:W-:Y:S02]  /*3220*/  DADD R14, R26, R16.reuse ;  /* 0x000000001a0e7229 */ /* 0x100fe40000000010 */
[----:B------:R-:W-:-:S06]  /*3230*/  DADD R10, R10, -R16 ;  /* 0x000000000a0a7229 */ /* 0x000fcc0000000810 */
[----:B------:R-:W-:Y:S02]  /*3240*/  DADD R26, R26, -R14 ;  /* 0x000000001a1a7229 */ /* 0x000fe4000000080e */
[----:B------:R-:W-:-:S06]  /*3250*/  DADD R10, R20, R10 ;  /* 0x00000000140a7229 */ /* 0x000fcc000000000a */
[----:B------:R-:W-:Y:S01]  /*3260*/  DADD R26, R16, R26 ;  /* 0x00000000101a7229 */ /* 0x000fe2000000001a */
[C---:B------:R-:W-:Y:S02]  /*3270*/  IADD3 R16, PT, PT, R2.reuse, -0x3ff, RZ ;  /* 0xfffffc0102107810 */ /* 0x040fe40007ffe0ff */
[----:B------:R-:W-:-:S05]  /*3280*/  @P1 IADD3 R16, PT, PT, R2, -0x3fe, RZ ;  /* 0xfffffc0202101810 */ /* 0x000fca0007ffe0ff */
[----:B------:R-:W-:-:S08]  /*3290*/  DADD R10, R10, R26 ;  /* 0x000000000a0a7229 */ /* 0x000fd0000000001a */
[----:B------:R-:W-:Y:S01]  /*32a0*/  DADD R18, R12, R10 ;  /* 0x000000000c127229 */ /* 0x000fe2000000000a */
[----:B------:R-:W-:Y:S01]  /*32b0*/  LOP3.LUT R12, R16, 0x80000000, RZ, 0x3c, !PT ;  /* 0x80000000100c7812 */ /* 0x000fe200078e3cff */
[----:B------:R-:W-:-:S06]  /*32c0*/  IMAD.MOV.U32 R13, RZ, RZ, 0x43300000 ;  /* 0x43300000ff0d7424 */ /* 0x000fcc00078e00ff */
[----:B------:R-:W-:Y:S02]  /*32d0*/  DADD R16, R14, R18 ;  /* 0x000000000e107229 */ /* 0x000fe40000000012 */
[----:B------:R-:W-:Y:S01]  /*32e0*/  DADD R12, R12, -UR4 ;  /* 0x800000040c0c7e29 */ /* 0x000fe20008000000 */
[----:B------:R-:W-:Y:S01]  /*32f0*/  UMOV UR4, 0xfefa39ef ;  /* 0xfefa39ef00047882 */ /* 0x000fe20000000000 */
[----:B------:R-:W-:-:S04]  /*3300*/  UMOV UR5, 0x3fe62e42 ;  /* 0x3fe62e4200057882 */ /* 0x000fc80000000000 */
[--C-:B------:R-:W-:Y:S02]  /*3310*/  DADD R20, R14, -R16.reuse ;  /* 0x000000000e147229 */ /* 0x100fe40000000810 */
[----:B------:R-:W-:-:S06]  /*3320*/  DFMA R10, R12, UR4, R16 ;  /* 0x000000040c0a7c2b */ /* 0x000fcc0008000010 */
[----:B------:R-:W-:Y:S02]  /*3330*/  DADD R20, R18, R20 ;  /* 0x0000000012147229 */ /* 0x000fe40000000014 */
[----:B------:R-:W-:-:S08]  /*3340*/  DFMA R14, R12, -UR4, R10 ;  /* 0x800000040c0e7c2b */ /* 0x000fd0000800000a */
[----:B------:R-:W-:-:S08]  /*3350*/  DADD R14, -R16, R14 ;  /* 0x00000000100e7229 */ /* 0x000fd0000000010e */
[----:B------:R-:W-:-:S08]  /*3360*/  DADD R14, R20, -R14 ;  /* 0x00000000140e7229 */ /* 0x000fd0000000080e */
[----:B------:R-:W-:-:S08]  /*3370*/  DFMA R14, R12, UR6, R14 ;  /* 0x000000060c0e7c2b */ /* 0x000fd0000800000e */
[----:B------:R-:W-:-:S08]  /*3380*/  DADD R12, R10, R14 ;  /* 0x000000000a0c7229 */ /* 0x000fd0000000000e */
[----:B------:R-:W-:Y:S02]  /*3390*/  DADD R10, R10, -R12 ;  /* 0x000000000a0a7229 */ /* 0x000fe4000000080c */
[----:B------:R-:W-:-:S06]  /*33a0*/  DMUL R20, R12, 2 ;  /* 0x400000000c147828 */ /* 0x000fcc0000000000 */
[----:B------:R-:W-:Y:S02]  /*33b0*/  DADD R10, R14, R10 ;  /* 0x000000000e0a7229 */ /* 0x000fe4000000000a */
[----:B------:R-:W-:Y:S01]  /*33c0*/  DFMA R18, R12, 2, -R20 ;  /* 0x400000000c12782b */ /* 0x000fe20000000814 */
[----:B------:R-:W-:Y:S01]  /*33d0*/  HFMA2 R13, -RZ, RZ, 1.9912109375, 0.00128841400146484375 ;  /* 0x3ff71547ff0d7431 */ /* 0x000fe200000001ff */
[----:B------:R-:W-:-:S06]  /*33e0*/  MOV R12, 0x652b82fe ;  /* 0x652b82fe000c7802 */ /* 0x000fcc0000000f00 */
[----:B------:R-:W-:-:S08]  /*33f0*/  DFMA R18, R10, 2, R18 ;  /* 0x400000000a12782b */ /* 0x000fd00000000012 */
[----:B------:R-:W-:-:S08]  /*3400*/  DADD R10, R20, R18 ;  /* 0x00000000140a7229 */ /* 0x000fd00000000012 */
[----:B------:R-:W-:Y:S02]  /*3410*/  DFMA R12, R10, R12, 6.75539944105574400000e+15 ;  /* 0x433800000a0c742b */ /* 0x000fe4000000000c */
[----:B------:R-:W-:Y:S01]  /*3420*/  FSETP.GEU.AND P0, PT, |R11|, 4.1917929649353027344, PT ;  /* 0x4086232b0b00780b */ /* 0x000fe20003f0e200 */
[----:B------:R-:W-:-:S05]  /*3430*/  DADD R20, R20, -R10 ;  /* 0x0000000014147229 */ /* 0x000fca000000080a */
[----:B------:R-:W-:-:S03]  /*3440*/  DADD R14, R12, -6.75539944105574400000e+15 ;  /* 0xc33800000c0e7429 */ /* 0x000fc60000000000 */
[----:B------:R-:W-:-:S05]  /*3450*/  DADD R18, R18, R20 ;  /* 0x0000000012127229 */ /* 0x000fca0000000014 */
[----:B------:R-:W-:Y:S01]  /*3460*/  DFMA R16, R14, -UR4, R10 ;  /* 0x800000040e107c2b */ /* 0x000fe2000800000a */
[----:B------:R-:W-:Y:S01]  /*3470*/  UMOV UR4, 0x3b39803f ;  /* 0x3b39803f00047882 */ /* 0x000fe20000000000 */
[----:B------:R-:W-:-:S06]  /*3480*/  UMOV UR5, 0x3c7abc9e ;  /* 0x3c7abc9e00057882 */ /* 0x000fcc0000000000 */
[----:B------:R-:W-:Y:S01]  /*3490*/  DFMA R16, R14, -UR4, R16 ;  /* 0x800000040e107c2b */ /* 0x000fe20008000010 */
[----:B------:R-:W-:Y:S01]  /*34a0*/  UMOV UR4, 0x69ce2bdf ;  /* 0x69ce2bdf00047882 */ /* 0x000fe20000000000 */
[----:B------:R-:W-:Y:S01]  /*34b0*/  HFMA2 R15, -RZ, RZ, 1.642578125, -0.00021207332611083984375 ;  /* 0x3e928af3ff0f7431 */ /* 0x000fe200000001ff */
[----:B------:R-:W-:Y:S01]  /*34c0*/  MOV R14, 0xfca213ea ;  /* 0xfca213ea000e7802 */ /* 0x000fe20000000f00 */
[----:B------:R-:W-:-:S05]  /*34d0*/  UMOV UR5, 0x3e5ade15 ;  /* 0x3e5ade1500057882 */ /* 0x000fca0000000000 */
[----:B------:R-:W-:Y:S01]  /*34e0*/  DFMA R14, R16, UR4, R14 ;  /* 0x00000004100e7c2b */ /* 0x000fe2000800000e */
[----:B------:R-:W-:Y:S01]  /*34f0*/  UMOV UR4, 0x62401315 ;  /* 0x6240131500047882 */ /* 0x000fe20000000000 */
[----:B------:R-:W-:-:S06]  /*3500*/  UMOV UR5, 0x3ec71dee ;  /* 0x3ec71dee00057882 */ /* 0x000fcc0000000000 */
[----:B------:R-:W-:Y:S01]  /*3510*/  DFMA R14, R16, R14, UR4 ;  /* 0x00000004100e7e2b */ /* 0x000fe2000800000e */
        /* <DEDUP_REMOVED lines=20> */
[----:B------:R-:W-:-:S08]  /*3660*/  DFMA R14, R16, R14, UR4 ;  /* 0x00000004100e7e2b */ /* 0x000fd0000800000e */
[----:B------:R-:W-:-:S08]  /*3670*/  DFMA R14, R16, R14, 1 ;  /* 0x3ff00000100e742b */ /* 0x000fd0000000000e */
[----:B------:R-:W-:-:S10]  /*3680*/  DFMA R14, R16, R14, 1 ;  /* 0x3ff00000100e742b */ /* 0x000fd4000000000e */
[----:B------:R-:W-:Y:S01]  /*3690*/  LEA R17, R12, R15, 0x14 ;  /* 0x0000000f0c117211 */ /* 0x000fe200078ea0ff */
[----:B------:R-:W-:Y:S01]  /*36a0*/  IMAD.MOV.U32 R16, RZ, RZ, R14 ;  /* 0x000000ffff107224 */ /* 0x000fe200078e000e */
[----:B------:R-:W-:Y:S06]  /*36b0*/  @!P0 BRA `(.L_x_74) ;  /* 0x0000000000308947 */ /* 0x000fec0003800000 */
[----:B------:R-:W-:Y:S01]  /*36c0*/  FSETP.GEU.AND P1, PT, |R11|, 4.2275390625, PT ;  /* 0x408748000b00780b */ /* 0x000fe20003f2e200 */
[C---:B------:R-:W-:Y:S02]  /*36d0*/  DADD R16, R10.reuse, +INF ;  /* 0x7ff000000a107429 */ /* 0x040fe40000000000 */
[----:B------:R-:W-:-:S08]  /*36e0*/  DSETP.GEU.AND P0, PT, R10, RZ, PT ;  /* 0x000000ff0a00722a */ /* 0x000fd00003f0e000 */
[----:B------:R-:W-:Y:S02]  /*36f0*/  FSEL R16, R16, RZ, P0 ;  /* 0x000000ff10107208 */ /* 0x000fe40000000000 */
[----:B------:R-:W-:Y:S02]  /*3700*/  @!P1 LEA.HI R2, R12, R12, RZ, 0x1 ;  /* 0x0000000c0c029211 */ /* 0x000fe400078f08ff */
[----:B------:R-:W-:Y:S02]  /*3710*/  FSEL R17, R17, RZ, P0 ;  /* 0x000000ff11117208 */ /* 0x000fe40000000000 */
[----:B------:R-:W-:-:S04]  /*3720*/  @!P1 SHF.R.S32.HI R11, RZ, 0x1, R2 ;  /* 0x00000001ff0b9819 */ /* 0x000fc80000011402 */
[----:B------:R-:W-:Y:S02]  /*3730*/  @!P1 IADD3 R10, PT, PT, R12, -R11, RZ ;  /* 0x8000000b0c0a9210 */ /* 0x000fe40007ffe0ff */
[----:B------:R-:W-:Y:S02]  /*3740*/  @!P1 LEA R15, R11, R15, 0x14 ;  /* 0x0000000f0b0f9211 */ /* 0x000fe400078ea0ff */
[----:B------:R-:W-:Y:S02]  /*3750*/  @!P1 LEA R11, R10, 0x3ff00000, 0x14 ;  /* 0x3ff000000a0b9811 */ /* 0x000fe400078ea0ff */
[----:B------:R-:W-:-:S06]  /*3760*/  @!P1 MOV R10, RZ ;  /* 0x000000ff000a9202 */ /* 0x000fcc0000000f00 */
[----:B------:R-:W-:-:S11]  /*3770*/  @!P1 DMUL R16, R14, R10 ;  /* 0x0000000a0e109228 */ /* 0x000fd60000000000 */
.L_x_74:
[----:B------:R-:W-:Y:S01]  /*3780*/  DFMA R18, R18, R16, R16 ;  /* 0x000000101212722b */ /* 0x000fe20000000010 */
[----:B------:R-:W-:Y:S01]  /*3790*/  MOV R10, R0 ;  /* 0x00000000000a7202 */ /* 0x000fe20000000f00 */
[----:B------:R-:W-:Y:S01]  /*37a0*/  DSETP.NEU.AND P0, PT, |R16|, +INF , PT ;  /* 0x7ff000001000742a */ /* 0x000fe20003f0d200 */
[----:B------:R-:W-:-:S07]  /*37b0*/  MOV R11, 0x0 ;  /* 0x00000000000b7802 */ /* 0x000fce0000000f00 */
[----:B------:R-:W-:Y:S02]  /*37c0*/  FSEL R2, R16, R18, !P0 ;  /* 0x0000001210027208 */ /* 0x000fe40004000000 */
[----:B------:R-:W-:Y:S01]  /*37d0*/  FSEL R17, R17, R19, !P0 ;  /* 0x0000001311117208 */ /* 0x000fe20004000000 */
[----:B------:R-:W-:Y:S06]  /*37e0*/  RET.REL.NODEC R10 `(_Z14gpuYoloLayer_rPKfPfjjjjf) ;  /* 0xffffffc80a047950 */ /* 0x000fec0003c3ffff */
.L_x_75:
[----:B------:R-:W-:-:S00]  /*37f0*/  BRA `(.L_x_75) ;  /* 0xfffffffc00fc7947 */ /* 0x000fc0000383ffff */
[----:B------:R-:W-:-:S00]  /*3800*/  NOP ;  /* 0x0000000000007918 */ /* 0x000fc00000000000 */
[----:B------:R-:W-:-:S00]  /*3810*/  NOP ;  /* 0x0000000000007918 */ /* 0x000fc00000000000 */
[----:B------:R-:W-:-:S00]  /*3820*/  NOP ;  /* 0x0000000000007918 */ /* 0x000fc00000000000 */
[----:B------:R-:W-:-:S00]  /*3830*/  NOP ;  /* 0x0000000000007918 */ /* 0x000fc00000000000 */
[----:B------:R-:W-:-:S00]  /*3840*/  NOP ;  /* 0x0000000000007918 */ /* 0x000fc00000000000 */
[----:B------:R-:W-:-:S00]  /*3850*/  NOP ;  /* 0x0000000000007918 */ /* 0x000fc00000000000 */
[----:B------:R-:W-:-:S00]  /*3860*/  NOP ;  /* 0x0000000000007918 */ /* 0x000fc00000000000 */
[----:B------:R-:W-:-:S00]  /*3870*/  NOP ;  /* 0x0000000000007918 */ /* 0x000fc00000000000 */
.L_x_77:


//--------------------- .nv.shared.reserved.0     --------------------------
	.section	.nv.shared.reserved.0,"aw",@nobits
	.weak		__nv_reservedSMEM_offset_0_alias
	.size		__nv_reservedSMEM_offset_0_alias, 0, 64
	.other		__nv_reservedSMEM_offset_0_alias,@"STO_CUDA_RESERVED_SHARED STV_DEFAULT"
__nv_reservedSMEM_offset_0_alias:
	.zero		0
	.zero		64


//--------------------- .nv.constant0._Z14gpuYoloLayer_rPKfPfjjjjf --------------------------
	.section	.nv.constant0._Z14gpuYoloLayer_rPKfPfjjjjf,"a",@progbits
	.sectionflags	@""
	.align	4
.nv.constant0._Z14gpuYoloLayer_rPKfPfjjjjf:
	.zero		932


//--------------------- SYMBOLS --------------------------

	.type		.nv.reservedSmem.offset0,@object
	.size		.nv.reservedSmem.offset0,0x4
